//
// Generated by NVIDIA NVVM Compiler
//
// Compiler Build ID: CL-36424714
// Cuda compilation tools, release 13.0, V13.0.88
// Based on NVVM 20.0.0
//

.version 9.0
.target sm_100
.address_size 64

	// .globl	_Z7RoutineP8MatPointP9Direction
.extern .func  (.param .b32 func_retval0) vprintf
(
	.param .b64 vprintf_param_0,
	.param .b64 vprintf_param_1
)
;
.func  (.param .b64 func_retval0) __internal_accurate_pow
(
	.param .b64 __internal_accurate_pow_param_0,
	.param .b64 __internal_accurate_pow_param_1
)
;
.global .align 8 .f64 G = 0d3DD25868F4DEAE16;
.global .align 8 .f64 dt = 0d3F50624DD2F1A9FC;
.global .align 8 .f64 e = 0d3F847AE147AE147B;
.global .align 8 .f64 t_end = 0d4034000000000000;
.global .align 8 .f64 t;
.global .align 1 .b8 $str[6] = {37, 46, 51, 102, 32};
.global .align 1 .b8 $str$1[7] = {37, 102, 32, 37, 102, 32};
.global .align 1 .b8 $str$2[2] = {10};

.visible .entry _Z7RoutineP8MatPointP9Direction(
	.param .u64 .ptr .align 1 _Z7RoutineP8MatPointP9Direction_param_0,
	.param .u64 .ptr .align 1 _Z7RoutineP8MatPointP9Direction_param_1
)
{
	.local .align 16 .b8 	__local_depot0[16];
	.reg .b64 	%SP;
	.reg .b64 	%SPL;
	.reg .pred 	%p<49>;
	.reg .b32 	%r<78>;
	.reg .b64 	%rd<35>;
	.reg .b64 	%fd<112>;

	mov.u64 	%SPL, __local_depot0;
	cvta.local.u64 	%SP, %SPL;
	ld.param.u64 	%rd9, [_Z7RoutineP8MatPointP9Direction_param_0];
	ld.param.u64 	%rd8, [_Z7RoutineP8MatPointP9Direction_param_1];
	cvta.to.global.u64 	%rd1, %rd9;
	add.u64 	%rd2, %SPL, 0;
	ld.global.f64 	%fd30, [t];
	setp.geu.f64 	%p3, %fd30, 0d4034000000000000;
	@%p3 bra 	$L__BB0_31;
	cvta.to.global.u64 	%rd11, %rd8;
	mov.u32 	%r1, %ntid.x;
	mov.u32 	%r2, %tid.x;
	mul.wide.u32 	%rd12, %r2, 40;
	add.s64 	%rd3, %rd1, %rd12;
	mov.f64 	%fd31, 0d4000000000000000;
	{
	.reg .b32 %temp; 
	mov.b64 	{%temp, %r3}, %fd31;
	}
	and.b32  	%r4, %r3, 2146435072;
	setp.eq.s32 	%p4, %r4, 1062207488;
	setp.lt.s32 	%p5, %r3, 0;
	selp.b32 	%r5, 0, 2146435072, %p5;
	and.b32  	%r24, %r3, 2147483647;
	setp.ne.s32 	%p6, %r24, 1071644672;
	and.pred  	%p1, %p4, %p6;
	or.b32  	%r6, %r5, -2147483648;
	mov.f64 	%fd32, 0d4008000000000000;
	{
	.reg .b32 %temp; 
	mov.b64 	{%temp, %r7}, %fd32;
	}
	and.b32  	%r8, %r7, 2146435072;
	setp.eq.s32 	%p7, %r8, 1073741824;
	setp.lt.s32 	%p8, %r7, 0;
	selp.b32 	%r9, 0, 2146435072, %p8;
	and.b32  	%r25, %r7, 2147483647;
	setp.ne.s32 	%p9, %r25, 1071644672;
	and.pred  	%p2, %p7, %p9;
	mul.wide.u32 	%rd13, %r2, 16;
	add.s64 	%rd4, %rd11, %rd13;
	and.b32  	%r10, %r1, 3;
	and.b32  	%r11, %r1, 2044;
$L__BB0_2:
	neg.s32 	%r75, %r1;
	neg.s32 	%r74, %r2;
	mov.f64 	%fd110, 0d0000000000000000;
	mov.u64 	%rd34, %rd1;
	mov.f64 	%fd109, %fd110;
$L__BB0_3:
	setp.eq.s32 	%p10, %r74, 0;
	@%p10 bra 	$L__BB0_20;
	setp.lt.s32 	%p11, %r3, 0;
	setp.eq.s32 	%p12, %r4, 1062207488;
	ld.global.f64 	%fd34, [%rd34];
	ld.global.f64 	%fd35, [%rd3];
	sub.f64 	%fd3, %fd34, %fd35;
	{
	.reg .b32 %temp; 
	mov.b64 	{%temp, %r16}, %fd3;
	}
	abs.f64 	%fd4, %fd3;
	{ // callseq 0, 0
	.param .b64 param0;
	st.param.f64 	[param0], %fd4;
	.param .b64 param1;
	st.param.f64 	[param1], 0d4000000000000000;
	.param .b64 retval0;
	call.uni (retval0), 
	__internal_accurate_pow, 
	(
	param0, 
	param1
	);
	ld.param.f64 	%fd36, [retval0];
	} // callseq 0
	setp.lt.s32 	%p14, %r16, 0;
	neg.f64 	%fd38, %fd36;
	selp.f64 	%fd39, %fd38, %fd36, %p12;
	selp.f64 	%fd40, %fd39, %fd36, %p14;
	setp.eq.f64 	%p15, %fd3, 0d0000000000000000;
	selp.b32 	%r26, %r16, 0, %p12;
	or.b32  	%r27, %r26, 2146435072;
	selp.b32 	%r28, %r27, %r26, %p11;
	mov.b32 	%r29, 0;
	mov.b64 	%fd41, {%r29, %r28};
	selp.f64 	%fd106, %fd41, %fd40, %p15;
	add.f64 	%fd42, %fd3, 0d4000000000000000;
	{
	.reg .b32 %temp; 
	mov.b64 	{%temp, %r30}, %fd42;
	}
	and.b32  	%r31, %r30, 2146435072;
	setp.ne.s32 	%p16, %r31, 2146435072;
	@%p16 bra 	$L__BB0_9;
	setp.num.f64 	%p17, %fd3, %fd3;
	@%p17 bra 	$L__BB0_7;
	mov.f64 	%fd43, 0d4000000000000000;
	add.rn.f64 	%fd106, %fd3, %fd43;
	bra.uni 	$L__BB0_9;
$L__BB0_7:
	setp.neu.f64 	%p18, %fd4, 0d7FF0000000000000;
	@%p18 bra 	$L__BB0_9;
	selp.b32 	%r32, %r6, %r5, %p1;
	selp.b32 	%r33, %r32, %r5, %p14;
	mov.b32 	%r34, 0;
	mov.b64 	%fd106, {%r34, %r33};
$L__BB0_9:
	ld.global.f64 	%fd44, [%rd34+8];
	ld.global.f64 	%fd45, [%rd3+8];
	sub.f64 	%fd9, %fd44, %fd45;
	{
	.reg .b32 %temp; 
	mov.b64 	{%temp, %r17}, %fd9;
	}
	abs.f64 	%fd10, %fd9;
	{ // callseq 1, 0
	.param .b64 param0;
	st.param.f64 	[param0], %fd10;
	.param .b64 param1;
	st.param.f64 	[param1], 0d4000000000000000;
	.param .b64 retval0;
	call.uni (retval0), 
	__internal_accurate_pow, 
	(
	param0, 
	param1
	);
	ld.param.f64 	%fd46, [retval0];
	} // callseq 1
	setp.lt.s32 	%p23, %r17, 0;
	neg.f64 	%fd48, %fd46;
	selp.f64 	%fd49, %fd48, %fd46, %p12;
	selp.f64 	%fd50, %fd49, %fd46, %p23;
	setp.eq.f64 	%p24, %fd9, 0d0000000000000000;
	selp.b32 	%r35, %r17, 0, %p12;
	or.b32  	%r36, %r35, 2146435072;
	selp.b32 	%r37, %r36, %r35, %p11;
	mov.b32 	%r38, 0;
	mov.b64 	%fd51, {%r38, %r37};
	selp.f64 	%fd107, %fd51, %fd50, %p24;
	add.f64 	%fd52, %fd9, 0d4000000000000000;
	{
	.reg .b32 %temp; 
	mov.b64 	{%temp, %r39}, %fd52;
	}
	and.b32  	%r40, %r39, 2146435072;
	setp.ne.s32 	%p25, %r40, 2146435072;
	@%p25 bra 	$L__BB0_14;
	setp.num.f64 	%p26, %fd9, %fd9;
	@%p26 bra 	$L__BB0_12;
	mov.f64 	%fd53, 0d4000000000000000;
	add.rn.f64 	%fd107, %fd9, %fd53;
	bra.uni 	$L__BB0_14;
$L__BB0_12:
	setp.neu.f64 	%p27, %fd10, 0d7FF0000000000000;
	@%p27 bra 	$L__BB0_14;
	selp.b32 	%r41, %r6, %r5, %p1;
	selp.b32 	%r42, %r41, %r5, %p23;
	mov.b32 	%r43, 0;
	mov.b64 	%fd107, {%r43, %r42};
$L__BB0_14:
	setp.lt.s32 	%p29, %r7, 0;
	setp.eq.s32 	%p30, %r8, 1073741824;
	setp.eq.f64 	%p32, %fd9, 0d3FF0000000000000;
	selp.f64 	%fd54, 0d3FF0000000000000, %fd107, %p32;
	setp.eq.f64 	%p33, %fd3, 0d3FF0000000000000;
	selp.f64 	%fd55, 0d3FF0000000000000, %fd106, %p33;
	add.f64 	%fd15, %fd55, %fd54;
	sqrt.rn.f64 	%fd16, %fd15;
	ld.global.f64 	%fd17, [%rd34+32];
	{
	.reg .b32 %temp; 
	mov.b64 	{%temp, %r18}, %fd16;
	}
	abs.f64 	%fd18, %fd16;
	{ // callseq 2, 0
	.param .b64 param0;
	st.param.f64 	[param0], %fd18;
	.param .b64 param1;
	st.param.f64 	[param1], 0d4008000000000000;
	.param .b64 retval0;
	call.uni (retval0), 
	__internal_accurate_pow, 
	(
	param0, 
	param1
	);
	ld.param.f64 	%fd56, [retval0];
	} // callseq 2
	setp.lt.s32 	%p34, %r18, 0;
	neg.f64 	%fd58, %fd56;
	selp.f64 	%fd59, %fd58, %fd56, %p30;
	selp.f64 	%fd60, %fd59, %fd56, %p34;
	setp.eq.f64 	%p35, %fd15, 0d0000000000000000;
	selp.b32 	%r44, %r18, 0, %p30;
	or.b32  	%r45, %r44, 2146435072;
	selp.b32 	%r46, %r45, %r44, %p29;
	mov.b32 	%r47, 0;
	mov.b64 	%fd61, {%r47, %r46};
	selp.f64 	%fd108, %fd61, %fd60, %p35;
	add.f64 	%fd62, %fd16, 0d4008000000000000;
	{
	.reg .b32 %temp; 
	mov.b64 	{%temp, %r48}, %fd62;
	}
	and.b32  	%r49, %r48, 2146435072;
	setp.ne.s32 	%p36, %r49, 2146435072;
	@%p36 bra 	$L__BB0_19;
	setp.ge.f64 	%p37, %fd15, 0d0000000000000000;
	@%p37 bra 	$L__BB0_17;
	mov.f64 	%fd63, 0d4008000000000000;
	add.rn.f64 	%fd108, %fd16, %fd63;
	bra.uni 	$L__BB0_19;
$L__BB0_17:
	setp.neu.f64 	%p38, %fd18, 0d7FF0000000000000;
	@%p38 bra 	$L__BB0_19;
	or.b32  	%r50, %r9, -2147483648;
	selp.b32 	%r51, %r50, %r9, %p2;
	selp.b32 	%r52, %r51, %r9, %p34;
	mov.b32 	%r53, 0;
	mov.b64 	%fd108, {%r53, %r52};
$L__BB0_19:
	setp.eq.f64 	%p40, %fd16, 0d3FF0000000000000;
	add.f64 	%fd64, %fd108, 0d3F847AE147AE147B;
	selp.f64 	%fd65, 0d3FF028F5C28F5C29, %fd64, %p40;
	mul.f64 	%fd66, %fd17, %fd3;
	div.rn.f64 	%fd67, %fd66, %fd65;
	add.f64 	%fd109, %fd109, %fd67;
	mul.f64 	%fd68, %fd17, %fd9;
	div.rn.f64 	%fd69, %fd68, %fd65;
	add.f64 	%fd110, %fd110, %fd69;
$L__BB0_20:
	add.s32 	%r75, %r75, 1;
	setp.ne.s32 	%p41, %r75, 0;
	add.s32 	%r74, %r74, 1;
	add.s64 	%rd34, %rd34, 40;
	@%p41 bra 	$L__BB0_3;
	setp.ne.s32 	%p42, %r2, 0;
	ld.global.f64 	%fd70, [%rd3+32];
	mul.f64 	%fd71, %fd70, 0d3DD25868F4DEAE16;
	mul.f64 	%fd72, %fd109, %fd71;
	st.global.f64 	[%rd4], %fd72;
	ld.global.f64 	%fd73, [%rd3+32];
	mul.f64 	%fd74, %fd73, 0d3DD25868F4DEAE16;
	mul.f64 	%fd75, %fd110, %fd74;
	st.global.f64 	[%rd4+8], %fd75;
	bar.sync 	0;
	ld.global.f64 	%fd76, [%rd4];
	ld.global.f64 	%fd77, [%rd3+32];
	div.rn.f64 	%fd78, %fd76, %fd77;
	ld.global.f64 	%fd79, [%rd3+16];
	fma.rn.f64 	%fd80, %fd78, 0d3F50624DD2F1A9FC, %fd79;
	st.global.f64 	[%rd3+16], %fd80;
	ld.global.f64 	%fd81, [%rd4+8];
	div.rn.f64 	%fd82, %fd81, %fd77;
	ld.global.f64 	%fd83, [%rd3+24];
	fma.rn.f64 	%fd84, %fd82, 0d3F50624DD2F1A9FC, %fd83;
	st.global.f64 	[%rd3+24], %fd84;
	ld.global.f64 	%fd85, [%rd3];
	fma.rn.f64 	%fd86, %fd80, 0d3F50624DD2F1A9FC, %fd85;
	st.global.f64 	[%rd3], %fd86;
	ld.global.f64 	%fd87, [%rd3+8];
	fma.rn.f64 	%fd88, %fd84, 0d3F50624DD2F1A9FC, %fd87;
	st.global.f64 	[%rd3+8], %fd88;
	bar.sync 	0;
	ld.global.f64 	%fd111, [t];
	@%p42 bra 	$L__BB0_30;
	setp.lt.u32 	%p43, %r1, 4;
	st.local.f64 	[%rd2], %fd111;
	mov.u64 	%rd14, $str;
	cvta.global.u64 	%rd15, %rd14;
	add.u64 	%rd16, %SP, 0;
	{ // callseq 3, 0
	.param .b64 param0;
	st.param.b64 	[param0], %rd15;
	.param .b64 param1;
	st.param.b64 	[param1], %rd16;
	.param .b32 retval0;
	call.uni (retval0), 
	vprintf, 
	(
	param0, 
	param1
	);
	ld.param.b32 	%r55, [retval0];
	} // callseq 3
	mov.b32 	%r77, 0;
	@%p43 bra 	$L__BB0_25;
	mov.b32 	%r76, 0;
$L__BB0_24:
	mul.wide.u32 	%rd17, %r76, 40;
	add.s64 	%rd18, %rd1, %rd17;
	ld.global.f64 	%fd89, [%rd18];
	ld.global.f64 	%fd90, [%rd18+8];
	st.local.v2.f64 	[%rd2], {%fd89, %fd90};
	mov.u64 	%rd19, $str$1;
	cvta.global.u64 	%rd20, %rd19;
	{ // callseq 4, 0
	.param .b64 param0;
	st.param.b64 	[param0], %rd20;
	.param .b64 param1;
	st.param.b64 	[param1], %rd16;
	.param .b32 retval0;
	call.uni (retval0), 
	vprintf, 
	(
	param0, 
	param1
	);
	ld.param.b32 	%r58, [retval0];
	} // callseq 4
	ld.global.f64 	%fd91, [%rd18+40];
	ld.global.f64 	%fd92, [%rd18+48];
	st.local.v2.f64 	[%rd2], {%fd91, %fd92};
	{ // callseq 5, 0
	.param .b64 param0;
	st.param.b64 	[param0], %rd20;
	.param .b64 param1;
	st.param.b64 	[param1], %rd16;
	.param .b32 retval0;
	call.uni (retval0), 
	vprintf, 
	(
	param0, 
	param1
	);
	ld.param.b32 	%r60, [retval0];
	} // callseq 5
	ld.global.f64 	%fd93, [%rd18+80];
	ld.global.f64 	%fd94, [%rd18+88];
	st.local.v2.f64 	[%rd2], {%fd93, %fd94};
	{ // callseq 6, 0
	.param .b64 param0;
	st.param.b64 	[param0], %rd20;
	.param .b64 param1;
	st.param.b64 	[param1], %rd16;
	.param .b32 retval0;
	call.uni (retval0), 
	vprintf, 
	(
	param0, 
	param1
	);
	ld.param.b32 	%r62, [retval0];
	} // callseq 6
	ld.global.f64 	%fd95, [%rd18+120];
	ld.global.f64 	%fd96, [%rd18+128];
	st.local.v2.f64 	[%rd2], {%fd95, %fd96};
	{ // callseq 7, 0
	.param .b64 param0;
	st.param.b64 	[param0], %rd20;
	.param .b64 param1;
	st.param.b64 	[param1], %rd16;
	.param .b32 retval0;
	call.uni (retval0), 
	vprintf, 
	(
	param0, 
	param1
	);
	ld.param.b32 	%r64, [retval0];
	} // callseq 7
	add.s32 	%r76, %r76, 4;
	setp.ne.s32 	%p44, %r76, %r11;
	mov.u32 	%r77, %r11;
	@%p44 bra 	$L__BB0_24;
$L__BB0_25:
	setp.eq.s32 	%p45, %r10, 0;
	@%p45 bra 	$L__BB0_29;
	setp.eq.s32 	%p46, %r10, 1;
	mul.wide.u32 	%rd22, %r77, 40;
	add.s64 	%rd7, %rd1, %rd22;
	ld.global.f64 	%fd97, [%rd7];
	ld.global.f64 	%fd98, [%rd7+8];
	st.local.v2.f64 	[%rd2], {%fd97, %fd98};
	mov.u64 	%rd23, $str$1;
	cvta.global.u64 	%rd24, %rd23;
	{ // callseq 8, 0
	.param .b64 param0;
	st.param.b64 	[param0], %rd24;
	.param .b64 param1;
	st.param.b64 	[param1], %rd16;
	.param .b32 retval0;
	call.uni (retval0), 
	vprintf, 
	(
	param0, 
	param1
	);
	ld.param.b32 	%r66, [retval0];
	} // callseq 8
	@%p46 bra 	$L__BB0_29;
	setp.eq.s32 	%p47, %r10, 2;
	ld.global.f64 	%fd99, [%rd7+40];
	ld.global.f64 	%fd100, [%rd7+48];
	st.local.v2.f64 	[%rd2], {%fd99, %fd100};
	cvta.global.u64 	%rd27, %rd23;
	{ // callseq 9, 0
	.param .b64 param0;
	st.param.b64 	[param0], %rd27;
	.param .b64 param1;
	st.param.b64 	[param1], %rd16;
	.param .b32 retval0;
	call.uni (retval0), 
	vprintf, 
	(
	param0, 
	param1
	);
	ld.param.b32 	%r68, [retval0];
	} // callseq 9
	@%p47 bra 	$L__BB0_29;
	ld.global.f64 	%fd101, [%rd7+80];
	ld.global.f64 	%fd102, [%rd7+88];
	st.local.v2.f64 	[%rd2], {%fd101, %fd102};
	cvta.global.u64 	%rd30, %rd23;
	{ // callseq 10, 0
	.param .b64 param0;
	st.param.b64 	[param0], %rd30;
	.param .b64 param1;
	st.param.b64 	[param1], %rd16;
	.param .b32 retval0;
	call.uni (retval0), 
	vprintf, 
	(
	param0, 
	param1
	);
	ld.param.b32 	%r70, [retval0];
	} // callseq 10
$L__BB0_29:
	mov.u64 	%rd32, $str$2;
	cvta.global.u64 	%rd33, %rd32;
	{ // callseq 11, 0
	.param .b64 param0;
	st.param.b64 	[param0], %rd33;
	.param .b64 param1;
	st.param.b64 	[param1], 0;
	.param .b32 retval0;
	call.uni (retval0), 
	vprintf, 
	(
	param0, 
	param1
	);
	ld.param.b32 	%r72, [retval0];
	} // callseq 11
	ld.global.f64 	%fd103, [t];
	add.f64 	%fd111, %fd103, 0d3F50624DD2F1A9FC;
	st.global.f64 	[t], %fd111;
$L__BB0_30:
	setp.lt.f64 	%p48, %fd111, 0d4034000000000000;
	@%p48 bra 	$L__BB0_2;
$L__BB0_31:
	ret;

}
.func  (.param .b64 func_retval0) __internal_accurate_pow(
	.param .b64 __internal_accurate_pow_param_0,
	.param .b64 __internal_accurate_pow_param_1
)
{
	.reg .pred 	%p<8>;
	.reg .b32 	%r<49>;
	.reg .b32 	%f<3>;
	.reg .b64 	%fd<109>;

	ld.param.f64 	%fd10, [__internal_accurate_pow_param_0];
	ld.param.f64 	%fd11, [__internal_accurate_pow_param_1];
	{
	.reg .b32 %temp; 
	mov.b64 	{%temp, %r46}, %fd10;
	}
	{
	.reg .b32 %temp; 
	mov.b64 	{%r45, %temp}, %fd10;
	}
	shr.u32 	%r47, %r46, 20;
	setp.gt.u32 	%p1, %r46, 1048575;
	@%p1 bra 	$L__BB1_2;
	mul.f64 	%fd12, %fd10, 0d4350000000000000;
	{
	.reg .b32 %temp; 
	mov.b64 	{%temp, %r46}, %fd12;
	}
	{
	.reg .b32 %temp; 
	mov.b64 	{%r45, %temp}, %fd12;
	}
	shr.u32 	%r16, %r46, 20;
	add.s32 	%r47, %r16, -54;
$L__BB1_2:
	add.s32 	%r48, %r47, -1023;
	and.b32  	%r17, %r46, -2146435073;
	or.b32  	%r18, %r17, 1072693248;
	mov.b64 	%fd107, {%r45, %r18};
	setp.lt.u32 	%p2, %r18, 1073127583;
	@%p2 bra 	$L__BB1_4;
	{
	.reg .b32 %temp; 
	mov.b64 	{%r19, %temp}, %fd107;
	}
	{
	.reg .b32 %temp; 
	mov.b64 	{%temp, %r20}, %fd107;
	}
	add.s32 	%r21, %r20, -1048576;
	mov.b64 	%fd107, {%r19, %r21};
	add.s32 	%r48, %r47, -1022;
$L__BB1_4:
	add.f64 	%fd13, %fd107, 0dBFF0000000000000;
	add.f64 	%fd14, %fd107, 0d3FF0000000000000;
	rcp.approx.ftz.f64 	%fd15, %fd14;
	neg.f64 	%fd16, %fd14;
	fma.rn.f64 	%fd17, %fd16, %fd15, 0d3FF0000000000000;
	fma.rn.f64 	%fd18, %fd17, %fd17, %fd17;
	fma.rn.f64 	%fd19, %fd18, %fd15, %fd15;
	mul.f64 	%fd20, %fd13, %fd19;
	fma.rn.f64 	%fd21, %fd13, %fd19, %fd20;
	mul.f64 	%fd22, %fd21, %fd21;
	fma.rn.f64 	%fd23, %fd22, 0d3EB0F5FF7D2CAFE2, 0d3ED0F5D241AD3B5A;
	fma.rn.f64 	%fd24, %fd23, %fd22, 0d3EF3B20A75488A3F;
	fma.rn.f64 	%fd25, %fd24, %fd22, 0d3F1745CDE4FAECD5;
	fma.rn.f64 	%fd26, %fd25, %fd22, 0d3F3C71C7258A578B;
	fma.rn.f64 	%fd27, %fd26, %fd22, 0d3F6249249242B910;
	fma.rn.f64 	%fd28, %fd27, %fd22, 0d3F89999999999DFB;
	sub.f64 	%fd29, %fd13, %fd21;
	add.f64 	%fd30, %fd29, %fd29;
	neg.f64 	%fd31, %fd21;
	fma.rn.f64 	%fd32, %fd31, %fd13, %fd30;
	mul.f64 	%fd33, %fd19, %fd32;
	fma.rn.f64 	%fd34, %fd22, %fd28, 0d3FB5555555555555;
	mov.f64 	%fd35, 0d3FB5555555555555;
	sub.f64 	%fd36, %fd35, %fd34;
	fma.rn.f64 	%fd37, %fd22, %fd28, %fd36;
	add.f64 	%fd38, %fd37, 0dBC46A4CB00B9E7B0;
	add.f64 	%fd39, %fd34, %fd38;
	sub.f64 	%fd40, %fd34, %fd39;
	add.f64 	%fd41, %fd38, %fd40;
	mul.rn.f64 	%fd42, %fd21, %fd21;
	neg.f64 	%fd43, %fd42;
	fma.rn.f64 	%fd44, %fd21, %fd21, %fd43;
	{
	.reg .b32 %temp; 
	mov.b64 	{%r22, %temp}, %fd33;
	}
	{
	.reg .b32 %temp; 
	mov.b64 	{%temp, %r23}, %fd33;
	}
	add.s32 	%r24, %r23, 1048576;
	mov.b64 	%fd45, {%r22, %r24};
	fma.rn.f64 	%fd46, %fd21, %fd45, %fd44;
	mul.rn.f64 	%fd47, %fd42, %fd21;
	neg.f64 	%fd48, %fd47;
	fma.rn.f64 	%fd49, %fd42, %fd21, %fd48;
	fma.rn.f64 	%fd50, %fd42, %fd33, %fd49;
	fma.rn.f64 	%fd51, %fd46, %fd21, %fd50;
	mul.rn.f64 	%fd52, %fd39, %fd47;
	neg.f64 	%fd53, %fd52;
	fma.rn.f64 	%fd54, %fd39, %fd47, %fd53;
	fma.rn.f64 	%fd55, %fd39, %fd51, %fd54;
	fma.rn.f64 	%fd56, %fd41, %fd47, %fd55;
	add.f64 	%fd57, %fd52, %fd56;
	sub.f64 	%fd58, %fd52, %fd57;
	add.f64 	%fd59, %fd56, %fd58;
	add.f64 	%fd60, %fd21, %fd57;
	sub.f64 	%fd61, %fd21, %fd60;
	add.f64 	%fd62, %fd57, %fd61;
	add.f64 	%fd63, %fd59, %fd62;
	add.f64 	%fd64, %fd33, %fd63;
	add.f64 	%fd65, %fd60, %fd64;
	sub.f64 	%fd66, %fd60, %fd65;
	add.f64 	%fd67, %fd64, %fd66;
	xor.b32  	%r25, %r48, -2147483648;
	mov.b32 	%r26, 1127219200;
	mov.b64 	%fd68, {%r25, %r26};
	mov.b32 	%r27, -2147483648;
	mov.b64 	%fd69, {%r27, %r26};
	sub.f64 	%fd70, %fd68, %fd69;
	fma.rn.f64 	%fd71, %fd70, 0d3FE62E42FEFA39EF, %fd65;
	fma.rn.f64 	%fd72, %fd70, 0dBFE62E42FEFA39EF, %fd71;
	sub.f64 	%fd73, %fd72, %fd65;
	sub.f64 	%fd74, %fd67, %fd73;
	fma.rn.f64 	%fd75, %fd70, 0d3C7ABC9E3B39803F, %fd74;
	add.f64 	%fd76, %fd71, %fd75;
	sub.f64 	%fd77, %fd71, %fd76;
	add.f64 	%fd78, %fd75, %fd77;
	{
	.reg .b32 %temp; 
	mov.b64 	{%temp, %r28}, %fd11;
	}
	{
	.reg .b32 %temp; 
	mov.b64 	{%r29, %temp}, %fd11;
	}
	shl.b32 	%r30, %r28, 1;
	setp.gt.u32 	%p3, %r30, -33554433;
	and.b32  	%r31, %r28, -15728641;
	selp.b32 	%r32, %r31, %r28, %p3;
	mov.b64 	%fd79, {%r29, %r32};
	mul.rn.f64 	%fd80, %fd76, %fd79;
	neg.f64 	%fd81, %fd80;
	fma.rn.f64 	%fd82, %fd76, %fd79, %fd81;
	fma.rn.f64 	%fd83, %fd78, %fd79, %fd82;
	add.f64 	%fd4, %fd80, %fd83;
	sub.f64 	%fd84, %fd80, %fd4;
	add.f64 	%fd5, %fd83, %fd84;
	fma.rn.f64 	%fd85, %fd4, 0d3FF71547652B82FE, 0d4338000000000000;
	{
	.reg .b32 %temp; 
	mov.b64 	{%r13, %temp}, %fd85;
	}
	mov.f64 	%fd86, 0dC338000000000000;
	add.rn.f64 	%fd87, %fd85, %fd86;
	fma.rn.f64 	%fd88, %fd87, 0dBFE62E42FEFA39EF, %fd4;
	fma.rn.f64 	%fd89, %fd87, 0dBC7ABC9E3B39803F, %fd88;
	fma.rn.f64 	%fd90, %fd89, 0d3E5ADE1569CE2BDF, 0d3E928AF3FCA213EA;
	fma.rn.f64 	%fd91, %fd90, %fd89, 0d3EC71DEE62401315;
	fma.rn.f64 	%fd92, %fd91, %fd89, 0d3EFA01997C89EB71;
	fma.rn.f64 	%fd93, %fd92, %fd89, 0d3F2A01A014761F65;
	fma.rn.f64 	%fd94, %fd93, %fd89, 0d3F56C16C1852B7AF;
	fma.rn.f64 	%fd95, %fd94, %fd89, 0d3F81111111122322;
	fma.rn.f64 	%fd96, %fd95, %fd89, 0d3FA55555555502A1;
	fma.rn.f64 	%fd97, %fd96, %fd89, 0d3FC5555555555511;
	fma.rn.f64 	%fd98, %fd97, %fd89, 0d3FE000000000000B;
	fma.rn.f64 	%fd99, %fd98, %fd89, 0d3FF0000000000000;
	fma.rn.f64 	%fd100, %fd99, %fd89, 0d3FF0000000000000;
	{
	.reg .b32 %temp; 
	mov.b64 	{%r14, %temp}, %fd100;
	}
	{
	.reg .b32 %temp; 
	mov.b64 	{%temp, %r15}, %fd100;
	}
	shl.b32 	%r33, %r13, 20;
	add.s32 	%r34, %r33, %r15;
	mov.b64 	%fd108, {%r14, %r34};
	{
	.reg .b32 %temp; 
	mov.b64 	{%temp, %r35}, %fd4;
	}
	mov.b32 	%f2, %r35;
	abs.f32 	%f1, %f2;
	setp.lt.f32 	%p4, %f1, 0f4086232B;
	@%p4 bra 	$L__BB1_7;
	setp.lt.f64 	%p5, %fd4, 0d0000000000000000;
	add.f64 	%fd101, %fd4, 0d7FF0000000000000;
	selp.f64 	%fd108, 0d0000000000000000, %fd101, %p5;
	setp.geu.f32 	%p6, %f1, 0f40874800;
	@%p6 bra 	$L__BB1_7;
	shr.u32 	%r36, %r13, 31;
	add.s32 	%r37, %r13, %r36;
	shr.s32 	%r38, %r37, 1;
	shl.b32 	%r39, %r38, 20;
	add.s32 	%r40, %r15, %r39;
	mov.b64 	%fd102, {%r14, %r40};
	sub.s32 	%r41, %r13, %r38;
	shl.b32 	%r42, %r41, 20;
	add.s32 	%r43, %r42, 1072693248;
	mov.b32 	%r44, 0;
	mov.b64 	%fd103, {%r44, %r43};
	mul.f64 	%fd108, %fd103, %fd102;
$L__BB1_7:
	abs.f64 	%fd104, %fd108;
	setp.eq.f64 	%p7, %fd104, 0d7FF0000000000000;
	fma.rn.f64 	%fd105, %fd108, %fd5, %fd108;
	selp.f64 	%fd106, %fd108, %fd105, %p7;
	st.param.f64 	[func_retval0], %fd106;
	ret;

}


// ===== COMPILED SASS (sm_100) =====

	.target	sm_100

	.elftype	@"ET_EXEC"


//--------------------- .note.nv.tkinfo           --------------------------
	.section	.note.nv.tkinfo,"",@"SHT_NOTE"
	.sectionflags	@"SHF_NOTE_NV_TKINFO"
	.tkinfo
        /*0018*/ 	.word	0x00000002
        /*0030*/ 	.string	""
        /*0030*/ 	.string	"ptxas"
        /*0030*/ 	.string	"Cuda compilation tools, release 13.0, V13.0.88"
        /*0030*/ 	.string	"Build cuda_13.0.r13.0/compiler.36424714_0"
        /*0030*/ 	.string	"-arch sm_100 -m 64 "



//--------------------- .note.nv.cuinfo           --------------------------
	.section	.note.nv.cuinfo,"",@"SHT_NOTE"
	.sectionflags	@"SHF_NOTE_NV_CUINFO"
        /*0018*/ 	.short	0x0002
        /*001a*/ 	.short	0x0064
        /*001c*/ 	.short	0x0082
	.zero		2


//--------------------- .nv.info                  --------------------------
	.section	.nv.info,"",@"SHT_CUDA_INFO"
	.align	4


	//----- nvinfo : EIATTR_REGCOUNT
	.align		4
        /*0000*/ 	.byte	0x04, 0x2f
        /*0002*/ 	.short	(.L_9 - .L_8)
	.align		4
.L_8:
        /*0004*/ 	.word	index@(_Z7RoutineP8MatPointP9Direction)
        /*0008*/ 	.word	0x00000030


	//----- nvinfo : EIATTR_FRAME_SIZE
	.align		4
.L_9:
        /*000c*/ 	.byte	0x04, 0x11
        /*000e*/ 	.short	(.L_11 - .L_10)
	.align		4
.L_10:
        /*0010*/ 	.word	index@($_Z7RoutineP8MatPointP9Direction$__internal_accurate_pow)
        /*0014*/ 	.word	0x00000010


	//----- nvinfo : EIATTR_FRAME_SIZE
	.align		4
.L_11:
        /*0018*/ 	.byte	0x04, 0x11
        /*001a*/ 	.short	(.L_13 - .L_12)
	.align		4
.L_12:
        /*001c*/ 	.word	index@($__internal_1_$__cuda_sm20_dsqrt_rn_f64_mediumpath_v1)
        /*0020*/ 	.word	0x00000010


	//----- nvinfo : EIATTR_FRAME_SIZE
	.align		4
.L_13:
        /*0024*/ 	.byte	0x04, 0x11
        /*0026*/ 	.short	(.L_15 - .L_14)
	.align		4
.L_14:
        /*0028*/ 	.word	index@($__internal_0_$__cuda_sm20_div_rn_f64_full)
        /*002c*/ 	.word	0x00000010


	//----- nvinfo : EIATTR_FRAME_SIZE
	.align		4
.L_15:
        /*0030*/ 	.byte	0x04, 0x11
        /*0032*/ 	.short	(.L_17 - .L_16)
	.align		4
.L_16:
        /*0034*/ 	.word	index@(_Z7RoutineP8MatPointP9Direction)
        /*0038*/ 	.word	0x00000010


	//----- nvinfo : EIATTR_MIN_STACK_SIZE
	.align		4
.L_17:
        /*003c*/ 	.byte	0x04, 0x12
        /*003e*/ 	.short	(.L_19 - .L_18)
	.align		4
.L_18:
        /*0040*/ 	.word	index@(_Z7RoutineP8MatPointP9Direction)
        /*0044*/ 	.word	0x00000010
.L_19:


//--------------------- .nv.compat                --------------------------
	.section	.nv.compat,"",@"SHT_CUDA_COMPAT_INFO"
	.align	4
        /*0000*/ 	.byte	0x02, 0x09, 0x00, 0x00, 0x02, 0x02, 0x01, 0x00, 0x02, 0x05, 0x05, 0x00, 0x03, 0x07, 0x01, 0x01
        /*0010*/ 	.byte	0x02, 0x03, 0x00, 0x00, 0x02, 0x06, 0x01, 0x00, 0x04, 0x0b, 0x08, 0x00, 0x01, 0x00, 0x00, 0x00
        /*0020*/ 	.byte	0x00, 0x00, 0x00, 0x00


//--------------------- .nv.info._Z7RoutineP8MatPointP9Direction --------------------------
	.section	.nv.info._Z7RoutineP8MatPointP9Direction,"",@"SHT_CUDA_INFO"
	.sectionflags	@""
	.align	4


	//----- nvinfo : EIATTR_CUDA_API_VERSION
	.align		4
        /*0000*/ 	.byte	0x04, 0x37
        /*0002*/ 	.short	(.L_21 - .L_20)
.L_20:
        /*0004*/ 	.word	0x00000082


	//----- nvinfo : EIATTR_KPARAM_INFO
	.align		4
.L_21:
        /*0008*/ 	.byte	0x04, 0x17
        /*000a*/ 	.short	(.L_23 - .L_22)
.L_22:
        /*000c*/ 	.word	0x00000000
        /*0010*/ 	.short	0x0001
        /*0012*/ 	.short	0x0008
        /*0014*/ 	.byte	0x00, 0xf5, 0x21, 0x00


	//----- nvinfo : EIATTR_KPARAM_INFO
	.align		4
.L_23:
        /*0018*/ 	.byte	0x04, 0x17
        /*001a*/ 	.short	(.L_25 - .L_24)
.L_24:
        /*001c*/ 	.word	0x00000000
        /*0020*/ 	.short	0x0000
        /*0022*/ 	.short	0x0000
        /*0024*/ 	.byte	0x00, 0xf5, 0x21, 0x00


	//----- nvinfo : EIATTR_SPARSE_MMA_MASK
	.align		4
.L_25:
        /*0028*/ 	.byte	0x03, 0x50
        /*002a*/ 	.short	0x0000


	//----- nvinfo : EIATTR_MAXREG_COUNT
	.align		4
        /*002c*/ 	.byte	0x03, 0x1b
        /*002e*/ 	.short	0x00ff


	//----- nvinfo : EIATTR_NUM_BARRIERS
	.align		4
        /*0030*/ 	.byte	0x02, 0x4c
        /*0032*/ 	.byte	0x01
	.zero		1


	//----- nvinfo : EIATTR_EXTERNS
	.align		4
        /*0034*/ 	.byte	0x04, 0x0f
        /*0036*/ 	.short	(.L_27 - .L_26)


	//   ....[0]....
	.align		4
.L_26:
        /*0038*/ 	.word	index@(vprintf)


	//----- nvinfo : EIATTR_MERCURY_ISA_VERSION
	.align		4
.L_27:
        /*003c*/ 	.byte	0x03, 0x5f
        /*003e*/ 	.short	0x0101


	//----- nvinfo : EIATTR_VRC_CTA_INIT_COUNT
	.align		4
        /*0040*/ 	.byte	0x02, 0x4a
	.zero		1
	.zero		1


	//----- nvinfo : EIATTR_SYSCALL_OFFSETS
	.align		4
        /*0044*/ 	.byte	0x04, 0x46
        /*0046*/ 	.short	(.L_29 - .L_28)


	//   ....[0]....
.L_28:
        /*0048*/ 	.word	0x00001320


	//   ....[1]....
        /*004c*/ 	.word	0x00001480


	//   ....[2]....
        /*0050*/ 	.word	0x00001530


	//   ....[3]....
        /*0054*/ 	.word	0x000015e0


	//   ....[4]....
        /*0058*/ 	.word	0x00001690


	//   ....[5]....
        /*005c*/ 	.word	0x00001800


	//   ....[6]....
        /*0060*/ 	.word	0x00001900


	//   ....[7]....
        /*0064*/ 	.word	0x000019d0


	//   ....[8]....
        /*0068*/ 	.word	0x00001a50


	//----- nvinfo : EIATTR_EXIT_INSTR_OFFSETS
	.align		4
.L_29:
        /*006c*/ 	.byte	0x04, 0x1c
        /*006e*/ 	.short	(.L_31 - .L_30)


	//   ....[0]....
.L_30:
        /*0070*/ 	.word	0x00000070


	//   ....[1]....
        /*0074*/ 	.word	0x00001af0


	//----- nvinfo : EIATTR_CRS_STACK_SIZE
	.align		4
.L_31:
        /*0078*/ 	.byte	0x04, 0x1e
        /*007a*/ 	.short	(.L_33 - .L_32)
.L_32:
        /*007c*/ 	.word	0x00000000


	//----- nvinfo : EIATTR_CBANK_PARAM_SIZE
	.align		4
.L_33:
        /*0080*/ 	.byte	0x03, 0x19
        /*0082*/ 	.short	0x0010


	//----- nvinfo : EIATTR_PARAM_CBANK
	.align		4
        /*0084*/ 	.byte	0x04, 0x0a
        /*0086*/ 	.short	(.L_35 - .L_34)
	.align		4
.L_34:
        /*0088*/ 	.word	index@(.nv.constant0._Z7RoutineP8MatPointP9Direction)
        /*008c*/ 	.short	0x0380
        /*008e*/ 	.short	0x0010


	//----- nvinfo : EIATTR_SW_WAR
	.align		4
.L_35:
        /*0090*/ 	.byte	0x04, 0x36
        /*0092*/ 	.short	(.L_37 - .L_36)
.L_36:
        /*0094*/ 	.word	0x00000008
.L_37:


//--------------------- .nv.callgraph             --------------------------
	.section	.nv.callgraph,"",@"SHT_CUDA_CALLGRAPH"
	.align	4
	.sectionentsize	8
	.align		4
        /*0000*/ 	.word	0x00000000
	.align		4
        /*0004*/ 	.word	0xffffffff
	.align		4
        /*0008*/ 	.word	index@(_Z7RoutineP8MatPointP9Direction)
	.align		4
        /*000c*/ 	.word	index@(vprintf)
	.align		4
        /*0010*/ 	.word	0x00000000
	.align		4
        /*0014*/ 	.word	0xfffffffe
	.align		4
        /*0018*/ 	.word	0x00000000
	.align		4
        /*001c*/ 	.word	0xfffffffd
	.align		4
        /*0020*/ 	.word	0x00000000
	.align		4
        /*0024*/ 	.word	0xfffffffc


//--------------------- .nv.constant4             --------------------------
	.section	.nv.constant4,"a",@progbits
	.align	8
	.align		8
.nv.constant4:
        /*0000*/ 	.dword	vprintf
	.align		8
        /*0008*/ 	.dword	G
	.align		8
        /*0010*/ 	.dword	dt
	.align		8
        /*0018*/ 	.dword	e
	.align		8
        /*0020*/ 	.dword	t_end
	.align		8
        /*0028*/ 	.dword	t
	.align		8
        /*0030*/ 	.dword	$str
	.align		8
        /*0038*/ 	.dword	$str$1
	.align		8
        /*0040*/ 	.dword	$str$2


//--------------------- .text._Z7RoutineP8MatPointP9Direction --------------------------
	.section	.text._Z7RoutineP8MatPointP9Direction,"ax",@progbits
	.align	128
        .global         _Z7RoutineP8MatPointP9Direction
        .type           _Z7RoutineP8MatPointP9Direction,@function
        .size           _Z7RoutineP8MatPointP9Direction,(.L_x_51 - _Z7RoutineP8MatPointP9Direction)
        .other          _Z7RoutineP8MatPointP9Direction,@"STO_CUDA_ENTRY STV_DEFAULT"
_Z7RoutineP8MatPointP9Direction:
.text._Z7RoutineP8MatPointP9Direction:
[----:B------:R-:W0:Y:S08]  /*0000*/  LDC R1, c[0x0][0x37c] ;  /* 0x0000df00ff017b82 */ /* 0x000e300000000800 */
[----:B------:R-:W1:Y:S01]  /*0010*/  LDC.64 R2, c[0x4][0x28] ;  /* 0x01000a00ff027b82 */ /* 0x000e620000000a00 */
[----:B------:R-:W1:Y:S01]  /*0020*/  LDCU.64 UR36, c[0x0][0x358] ;  /* 0x00006b00ff2477ac */ /* 0x000e620008000a00 */
[----:B0-----:R-:W-:Y:S01]  /*0030*/  VIADD R1, R1, 0xfffffff0 ;  /* 0xfffffff001017836 */ /* 0x001fe20000000000 */
[----:B-1----:R-:W2:Y:S04]  /*0040*/  LDG.E.64 R2, desc[UR36][R2.64] ;  /* 0x0000002402027981 */ /* 0x002ea8000c1e1b00 */
[----:B------:R-:W-:Y:S01]  /*0050*/  R2UR UR4, R1 ;  /* 0x00000000010472ca */ /* 0x000fe200000e0000 */
[----:B--2---:R-:W-:-:S14]  /*0060*/  DSETP.GEU.AND P0, PT, R2, 20, PT ;  /* 0x403400000200742a */ /* 0x004fdc0003f0e000 */
[----:B------:R-:W-:Y:S05]  /*0070*/  @P0 EXIT ;  /* 0x000000000000094d */ /* 0x000fea0003800000 */
[----:B------:R-:W0:Y:S01]  /*0080*/  S2R R2, SR_TID.X ;  /* 0x0000000000027919 */ /* 0x000e220000002100 */
[----:B------:R-:W0:Y:S01]  /*0090*/  LDC.64 R18, c[0x0][0x380] ;  /* 0x0000e000ff127b82 */ /* 0x000e220000000a00 */
[----:B------:R-:W1:Y:S01]  /*00a0*/  LDCU UR38, c[0x0][0x2f8] ;  /* 0x00005f00ff2677ac */ /* 0x000e620008000800 */
[----:B------:R-:W2:Y:S06]  /*00b0*/  LDCU UR39, c[0x0][0x2fc] ;  /* 0x00005f80ff2777ac */ /* 0x000eac0008000800 */
[----:B------:R-:W3:Y:S01]  /*00c0*/  LDC.64 R16, c[0x0][0x388] ;  /* 0x0000e200ff107b82 */ /* 0x000ee20000000a00 */
[----:B------:R-:W4:Y:S01]  /*00d0*/  LDCU UR40, c[0x0][0x360] ;  /* 0x00006c00ff2877ac */ /* 0x000f220008000800 */
[----:B-1----:R-:W-:-:S04]  /*00e0*/  UIADD3 UR38, UP0, UPT, UR4, UR38, URZ ;  /* 0x0000002604267290 */ /* 0x002fc8000ff1e0ff */
[----:B--2---:R-:W-:Y:S02]  /*00f0*/  UIADD3.X UR39, UPT, UPT, URZ, UR39, URZ, UP0, !UPT ;  /* 0x00000027ff277290 */ /* 0x004fe400087fe4ff */
[----:B----4-:R-:W-:Y:S02]  /*0100*/  ULOP3.LUT UR41, UR40, 0x3, URZ, 0xc0, !UPT ;  /* 0x0000000328297892 */ /* 0x010fe4000f8ec0ff */
[----:B------:R-:W-:Y:S01]  /*0110*/  ULOP3.LUT UR42, UR40, 0x7fc, URZ, 0xc0, !UPT ;  /* 0x000007fc282a7892 */ /* 0x000fe2000f8ec0ff */
[----:B0-----:R-:W-:-:S04]  /*0120*/  IMAD.WIDE.U32 R18, R2, 0x28, R18 ;  /* 0x0000002802127825 */ /* 0x001fc800078e0012 */
[----:B---3--:R-:W-:-:S07]  /*0130*/  IMAD.WIDE.U32 R16, R2, 0x10, R16 ;  /* 0x0000001002107825 */ /* 0x008fce00078e0010 */
.L_x_37:
[----:B0-----:R-:W0:Y:S01]  /*0140*/  LDCU.64 UR6, c[0x0][0x380] ;  /* 0x00007000ff0677ac */ /* 0x001e220008000a00 */
[----:B------:R-:W-:Y:S01]  /*0150*/  BSSY.RECONVERGENT B1, `(.L_x_0) ;  /* 0x00000bb000017945 */ /* 0x000fe20003800200 */
[----:B------:R-:W-:Y:S01]  /*0160*/  IMAD.MOV R42, RZ, RZ, -R2 ;  /* 0x000000ffff2a7224 */ /* 0x000fe200078e0a02 */
[----:B------:R-:W-:Y:S01]  /*0170*/  CS2R R8, SRZ ;  /* 0x0000000000087805 */ /* 0x000fe2000001ff00 */
[----:B------:R-:W-:Y:S01]  /*0180*/  UIADD3 UR4, UPT, UPT, -UR40, URZ, URZ ;  /* 0x000000ff28047290 */ /* 0x000fe2000fffe1ff */
[----:B------:R-:W-:-:S05]  /*0190*/  CS2R R6, SRZ ;  /* 0x0000000000067805 */ /* 0x000fca000001ff00 */
[----:B------:R-:W-:Y:S02]  /*01a0*/  IMAD.U32 R4, RZ, RZ, UR4 ;  /* 0x00000004ff047e24 */ /* 0x000fe4000f8e00ff */
[----:B0-----:R-:W-:Y:S02]  /*01b0*/  IMAD.U32 R10, RZ, RZ, UR6 ;  /* 0x00000006ff0a7e24 */ /* 0x001fe4000f8e00ff */
[----:B------:R-:W-:-:S07]  /*01c0*/  IMAD.U32 R11, RZ, RZ, UR7 ;  /* 0x00000007ff0b7e24 */ /* 0x000fce000f8e00ff */
.L_x_18:
[----:B------:R-:W-:Y:S01]  /*01d0*/  ISETP.NE.AND P0, PT, R42, RZ, PT ;  /* 0x000000ff2a00720c */ /* 0x000fe20003f05270 */
[----:B------:R-:W-:Y:S01]  /*01e0*/  VIADD R4, R4, 0x1 ;  /* 0x0000000104047836 */ /* 0x000fe20000000000 */
[----:B------:R-:W-:Y:S04]  /*01f0*/  BSSY.RECONVERGENT B0, `(.L_x_1) ;  /* 0x00000ac000007945 */ /* 0x000fe80003800200 */
[----:B------:R-:W-:-:S07]  /*0200*/  ISETP.NE.AND P1, PT, R4, RZ, PT ;  /* 0x000000ff0400720c */ /* 0x000fce0003f25270 */
[----:B------:R-:W-:Y:S06]  /*0210*/  @!P0 BRA `(.L_x_2) ;  /* 0x0000000800a48947 */ /* 0x000fec0003800000 */
[----:B------:R-:W2:Y:S04]  /*0220*/  LDG.E.64 R12, desc[UR36][R10.64] ;  /* 0x000000240a0c7981 */ /* 0x000ea8000c1e1b00 */
[----:B------:R-:W2:Y:S01]  /*0230*/  LDG.E.64 R14, desc[UR36][R18.64] ;  /* 0x00000024120e7981 */ /* 0x000ea2000c1e1b00 */
[----:B------:R-:W-:Y:S01]  /*0240*/  BSSY.RECONVERGENT B2, `(.L_x_3) ;  /* 0x0000009000027945 */ /* 0x000fe20003800200 */
[----:B------:R-:W-:Y:S01]  /*0250*/  IMAD.MOV.U32 R0, RZ, RZ, RZ ;  /* 0x000000ffff007224 */ /* 0x000fe200078e00ff */
[----:B------:R-:W-:Y:S01]  /*0260*/  MOV R44, 0x2d0 ;  /* 0x000002d0002c7802 */ /* 0x000fe20000000f00 */
[----:B------:R-:W-:Y:S01]  /*0270*/  IMAD.MOV.U32 R3, RZ, RZ, 0x40000000 ;  /* 0x40000000ff037424 */ /* 0x000fe200078e00ff */
[----:B--2---:R-:W-:-:S08]  /*0280*/  DADD R12, R12, -R14 ;  /* 0x000000000c0c7229 */ /* 0x004fd0000000080e */
[----:B------:R-:W-:-:S10]  /*0290*/  DADD R14, -RZ, |R12| ;  /* 0x00000000ff0e7229 */ /* 0x000fd4000000050c */
[----:B------:R-:W-:Y:S01]  /*02a0*/  IMAD.MOV.U32 R30, RZ, RZ, R14 ;  /* 0x000000ffff1e7224 */ /* 0x000fe200078e000e */
[----:B------:R-:W-:-:S07]  /*02b0*/  MOV R5, R15 ;  /* 0x0000000f00057202 */ /* 0x000fce0000000f00 */
[----:B------:R-:W-:Y:S05]  /*02c0*/  CALL.REL.NOINC `($_Z7RoutineP8MatPointP9Direction$__internal_accurate_pow) ;  /* 0x0000002000287944 */ /* 0x000fea0003c00000 */
[----:B------:R-:W-:Y:S05]  /*02d0*/  BSYNC.RECONVERGENT B2 ;  /* 0x0000000000027941 */ /* 0x000fea0003800200 */
.L_x_3:
[----:B------:R-:W2:Y:S04]  /*02e0*/  LDG.E.64 R14, desc[UR36][R10.64+0x8] ;  /* 0x000008240a0e7981 */ /* 0x000ea8000c1e1b00 */
[----:B------:R-:W2:Y:S01]  /*02f0*/  LDG.E.64 R22, desc[UR36][R18.64+0x8] ;  /* 0x0000082412167981 */ /* 0x000ea2000c1e1b00 */
[C---:B------:R-:W-:Y:S01]  /*0300*/  DADD R20, R12.reuse, 2 ;  /* 0x400000000c147429 */ /* 0x040fe20000000000 */
[----:B------:R-:W-:Y:S01]  /*0310*/  BSSY.RECONVERGENT B2, `(.L_x_4) ;  /* 0x0000010000027945 */ /* 0x000fe20003800200 */
[----:B------:R-:W-:-:S08]  /*0320*/  DSETP.NEU.AND P0, PT, R12, RZ, PT ;  /* 0x000000ff0c00722a */ /* 0x000fd00003f0d000 */
[----:B------:R-:W-:Y:S02]  /*0330*/  LOP3.LUT R20, R21, 0x7ff00000, RZ, 0xc0, !PT ;  /* 0x7ff0000015147812 */ /* 0x000fe400078ec0ff */
[----:B------:R-:W-:Y:S02]  /*0340*/  FSEL R21, R27, RZ, P0 ;  /* 0x000000ff1b157208 */ /* 0x000fe40000000000 */
[----:B------:R-:W-:Y:S02]  /*0350*/  ISETP.NE.AND P2, PT, R20, 0x7ff00000, PT ;  /* 0x7ff000001400780c */ /* 0x000fe40003f45270 */
[----:B------:R-:W-:Y:S01]  /*0360*/  FSEL R20, R26, RZ, P0 ;  /* 0x000000ff1a147208 */ /* 0x000fe20000000000 */
[----:B--2---:R-:W-:-:S08]  /*0370*/  DADD R14, R14, -R22 ;  /* 0x000000000e0e7229 */ /* 0x004fd00000000816 */
[----:B------:R-:W-:-:S10]  /*0380*/  DADD R22, -RZ, |R14| ;  /* 0x00000000ff167229 */ /* 0x000fd4000000050e */
[----:B------:R-:W-:Y:S01]  /*0390*/  IMAD.MOV.U32 R30, RZ, RZ, R22 ;  /* 0x000000ffff1e7224 */ /* 0x000fe200078e0016 */
[----:B------:R-:W-:Y:S06]  /*03a0*/  @P2 BRA `(.L_x_5) ;  /* 0x0000000000182947 */ /* 0x000fec0003800000 */
[----:B------:R-:W-:-:S14]  /*03b0*/  DSETP.NAN.AND P0, PT, R12, R12, PT ;  /* 0x0000000c0c00722a */ /* 0x000fdc0003f08000 */
[----:B------:R-:W-:Y:S01]  /*03c0*/  @P0 DADD R20, R12, 2 ;  /* 0x400000000c140429 */ /* 0x000fe20000000000 */
[----:B------:R-:W-:Y:S10]  /*03d0*/  @P0 BRA `(.L_x_5) ;  /* 0x00000000000c0947 */ /* 0x000ff40003800000 */
[----:B------:R-:W-:-:S14]  /*03e0*/  DSETP.NEU.AND P0, PT, |R12|, +INF , PT ;  /* 0x7ff000000c00742a */ /* 0x000fdc0003f0d200 */
[----:B------:R-:W-:Y:S02]  /*03f0*/  @!P0 IMAD.MOV.U32 R20, RZ, RZ, 0x0 ;  /* 0x00000000ff148424 */ /* 0x000fe400078e00ff */
[----:B------:R-:W-:-:S07]  /*0400*/  @!P0 IMAD.MOV.U32 R21, RZ, RZ, 0x7ff00000 ;  /* 0x7ff00000ff158424 */ /* 0x000fce00078e00ff */
.L_x_5:
[----:B------:R-:W-:Y:S05]  /*0410*/  BSYNC.RECONVERGENT B2 ;  /* 0x0000000000027941 */ /* 0x000fea0003800200 */
.L_x_4:
[----:B------:R-:W-:Y:S01]  /*0420*/  BSSY.RECONVERGENT B2, `(.L_x_6) ;  /* 0x0000005000027945 */ /* 0x000fe20003800200 */
[----:B------:R-:W-:Y:S01]  /*0430*/  IMAD.MOV.U32 R5, RZ, RZ, R23 ;  /* 0x000000ffff057224 */ /* 0x000fe200078e0017 */
[----:B------:R-:W-:Y:S01]  /*0440*/  MOV R44, 0x470 ;  /* 0x00000470002c7802 */ /* 0x000fe20000000f00 */
[----:B------:R-:W-:-:S07]  /*0450*/  IMAD.MOV.U32 R3, RZ, RZ, 0x40000000 ;  /* 0x40000000ff037424 */ /* 0x000fce00078e00ff */
[----:B------:R-:W-:Y:S05]  /*0460*/  CALL.REL.NOINC `($_Z7RoutineP8MatPointP9Direction$__internal_accurate_pow) ;  /* 0x0000001c00c07944 */ /* 0x000fea0003c00000 */
[----:B------:R-:W-:Y:S05]  /*0470*/  BSYNC.RECONVERGENT B2 ;  /* 0x0000000000027941 */ /* 0x000fea0003800200 */
.L_x_6:
[C---:B------:R-:W-:Y:S01]  /*0480*/  DADD R22, R14.reuse, 2 ;  /* 0x400000000e167429 */ /* 0x040fe20000000000 */
[----:B------:R-:W-:Y:S01]  /*0490*/  BSSY.RECONVERGENT B2, `(.L_x_7) ;  /* 0x0000011000027945 */ /* 0x000fe20003800200 */
[----:B------:R-:W-:Y:S02]  /*04a0*/  DSETP.NEU.AND P2, PT, R14, RZ, PT ;  /* 0x000000ff0e00722a */ /* 0x000fe40003f4d000 */
[----:B------:R-:W-:Y:S02]  /*04b0*/  DSETP.NEU.AND P4, PT, R12, 1, PT ;  /* 0x3ff000000c00742a */ /* 0x000fe40003f8d000 */
[----:B------:R-:W-:Y:S02]  /*04c0*/  DSETP.NEU.AND P0, PT, R14, 1, PT ;  /* 0x3ff000000e00742a */ /* 0x000fe40003f0d000 */
[----:B------:R-:W-:Y:S02]  /*04d0*/  FSEL R26, R26, RZ, P2 ;  /* 0x000000ff1a1a7208 */ /* 0x000fe40001000000 */
[----:B------:R-:W-:-:S02]  /*04e0*/  LOP3.LUT R22, R23, 0x7ff00000, RZ, 0xc0, !PT ;  /* 0x7ff0000017167812 */ /* 0x000fc400078ec0ff */
[----:B------:R-:W-:Y:S02]  /*04f0*/  FSEL R27, R27, RZ, P2 ;  /* 0x000000ff1b1b7208 */ /* 0x000fe40001000000 */
[----:B------:R-:W-:Y:S02]  /*0500*/  ISETP.NE.AND P3, PT, R22, 0x7ff00000, PT ;  /* 0x7ff000001600780c */ /* 0x000fe40003f65270 */
[----:B------:R-:W-:Y:S02]  /*0510*/  FSEL R20, R20, RZ, P4 ;  /* 0x000000ff14147208 */ /* 0x000fe40002000000 */
[----:B------:R-:W-:-:S09]  /*0520*/  FSEL R21, R21, 1.875, P4 ;  /* 0x3ff0000015157808 */ /* 0x000fd20002000000 */
[----:B------:R-:W-:Y:S05]  /*0530*/  @P3 BRA `(.L_x_8) ;  /* 0x0000000000183947 */ /* 0x000fea0003800000 */
[----:B------:R-:W-:-:S14]  /*0540*/  DSETP.NAN.AND P2, PT, R14, R14, PT ;  /* 0x0000000e0e00722a */ /* 0x000fdc0003f48000 */
[----:B------:R-:W-:Y:S01]  /*0550*/  @P2 DADD R26, R14, 2 ;  /* 0x400000000e1a2429 */ /* 0x000fe20000000000 */
[----:B------:R-:W-:Y:S10]  /*0560*/  @P2 BRA `(.L_x_8) ;  /* 0x00000000000c2947 */ /* 0x000ff40003800000 */
[----:B------:R-:W-:-:S14]  /*0570*/  DSETP.NEU.AND P2, PT, |R14|, +INF , PT ;  /* 0x7ff000000e00742a */ /* 0x000fdc0003f4d200 */
[----:B------:R-:W-:Y:S01]  /*0580*/  @!P2 IMAD.MOV.U32 R26, RZ, RZ, 0x0 ;  /* 0x00000000ff1aa424 */ /* 0x000fe200078e00ff */
[----:B------:R-:W-:-:S07]  /*0590*/  @!P2 MOV R27, 0x7ff00000 ;  /* 0x7ff00000001ba802 */ /* 0x000fce0000000f00 */
.L_x_8:
[----:B------:R-:W-:Y:S05]  /*05a0*/  BSYNC.RECONVERGENT B2 ;  /* 0x0000000000027941 */ /* 0x000fea0003800200 */
.L_x_7:
[----:B------:R-:W-:Y:S01]  /*05b0*/  FSEL R22, R26, RZ, P0 ;  /* 0x000000ff1a167208 */ /* 0x000fe20000000000 */
[----:B------:R-:W-:Y:S01]  /*05c0*/  IMAD.MOV.U32 R26, RZ, RZ, 0x0 ;  /* 0x00000000ff1a7424 */ /* 0x000fe200078e00ff */
[----:B------:R-:W-:Y:S01]  /*05d0*/  FSEL R23, R27, 1.875, P0 ;  /* 0x3ff000001b177808 */ /* 0x000fe20000000000 */
[----:B------:R-:W-:Y:S01]  /*05e0*/  IMAD.MOV.U32 R27, RZ, RZ, 0x3fd80000 ;  /* 0x3fd80000ff1b7424 */ /* 0x000fe200078e00ff */
[----:B------:R-:W-:Y:S04]  /*05f0*/  BSSY.RECONVERGENT B2, `(.L_x_9) ;  /* 0x0000014000027945 */ /* 0x000fe80003800200 */
[----:B------:R-:W-:-:S06]  /*0600*/  DADD R20, R20, R22 ;  /* 0x0000000014147229 */ /* 0x000fcc0000000016 */
[----:B------:R-:W0:Y:S04]  /*0610*/  MUFU.RSQ64H R25, R21 ;  /* 0x0000001500197308 */ /* 0x000e280000001c00 */
[----:B------:R-:W-:-:S05]  /*0620*/  VIADD R24, R21, 0xfcb00000 ;  /* 0xfcb0000015187836 */ /* 0x000fca0000000000 */
[----:B------:R-:W-:Y:S01]  /*0630*/  ISETP.GE.U32.AND P0, PT, R24, 0x7ca00000, PT ;  /* 0x7ca000001800780c */ /* 0x000fe20003f06070 */
[----:B0-----:R-:W-:-:S08]  /*0640*/  DMUL R22, R24, R24 ;  /* 0x0000001818167228 */ /* 0x001fd00000000000 */
[----:B------:R-:W-:-:S08]  /*0650*/  DFMA R22, R20, -R22, 1 ;  /* 0x3ff000001416742b */ /* 0x000fd00000000816 */
[----:B------:R-:W-:Y:S02]  /*0660*/  DFMA R26, R22, R26, 0.5 ;  /* 0x3fe00000161a742b */ /* 0x000fe4000000001a */
[----:B------:R-:W-:-:S08]  /*0670*/  DMUL R22, R24, R22 ;  /* 0x0000001618167228 */ /* 0x000fd00000000000 */
[----:B------:R-:W-:-:S08]  /*0680*/  DFMA R28, R26, R22, R24 ;  /* 0x000000161a1c722b */ /* 0x000fd00000000018 */
[----:B------:R-:W-:Y:S02]  /*0690*/  DMUL R30, R20, R28 ;  /* 0x0000001c141e7228 */ /* 0x000fe40000000000 */
[----:B------:R-:W-:Y:S02]  /*06a0*/  VIADD R27, R29, 0xfff00000 ;  /* 0xfff000001d1b7836 */ /* 0x000fe40000000000 */
[----:B------:R-:W-:-:S04]  /*06b0*/  IMAD.MOV.U32 R26, RZ, RZ, R28 ;  /* 0x000000ffff1a7224 */ /* 0x000fc800078e001c */
[----:B------:R-:W-:-:S08]  /*06c0*/  DFMA R32, R30, -R30, R20 ;  /* 0x8000001e1e20722b */ /* 0x000fd00000000014 */
[----:B------:R-:W-:Y:S01]  /*06d0*/  DFMA R22, R32, R26, R30 ;  /* 0x0000001a2016722b */ /* 0x000fe2000000001e */
[----:B------:R-:W-:Y:S10]  /*06e0*/  @!P0 BRA `(.L_x_10) ;  /* 0x0000000000108947 */ /* 0x000ff40003800000 */
[----:B------:R-:W-:-:S07]  /*06f0*/  MOV R22, 0x710 ;  /* 0x0000071000167802 */ /* 0x000fce0000000f00 */
[----:B------:R-:W-:Y:S05]  /*0700*/  CALL.REL.NOINC `($__internal_1_$__cuda_sm20_dsqrt_rn_f64_mediumpath_v1) ;  /* 0x0000001800687944 */ /* 0x000fea0003c00000 */
[----:B------:R-:W-:Y:S02]  /*0710*/  IMAD.MOV.U32 R22, RZ, RZ, R24 ;  /* 0x000000ffff167224 */ /* 0x000fe400078e0018 */
[----:B------:R-:W-:-:S07]  /*0720*/  IMAD.MOV.U32 R23, RZ, RZ, R25 ;  /* 0x000000ffff177224 */ /* 0x000fce00078e0019 */
.L_x_10:
[----:B------:R-:W-:Y:S05]  /*0730*/  BSYNC.RECONVERGENT B2 ;  /* 0x0000000000027941 */ /* 0x000fea0003800200 */
.L_x_9:
[----:B------:R0:W5:Y:S01]  /*0740*/  LDG.E.64 R24, desc[UR36][R10.64+0x20] ;  /* 0x000020240a187981 */ /* 0x000162000c1e1b00 */
[----:B------:R-:W-:Y:S01]  /*0750*/  DADD R26, -RZ, |R22| ;  /* 0x00000000ff1a7229 */ /* 0x000fe20000000516 */
[----:B------:R-:W-:Y:S01]  /*0760*/  BSSY.RECONVERGENT B2, `(.L_x_11) ;  /* 0x0000006000027945 */ /* 0x000fe20003800200 */
[----:B------:R-:W-:Y:S01]  /*0770*/  IMAD.MOV.U32 R3, RZ, RZ, 0x40080000 ;  /* 0x40080000ff037424 */ /* 0x000fe200078e00ff */
[----:B------:R-:W-:-:S07]  /*0780*/  MOV R44, 0x7c0 ;  /* 0x000007c0002c7802 */ /* 0x000fce0000000f00 */
[----:B------:R-:W-:Y:S01]  /*0790*/  MOV R30, R26 ;  /* 0x0000001a001e7202 */ /* 0x000fe20000000f00 */
[----:B0-----:R-:W-:-:S07]  /*07a0*/  IMAD.MOV.U32 R5, RZ, RZ, R27 ;  /* 0x000000ffff057224 */ /* 0x001fce00078e001b */
[----:B-----5:R-:W-:Y:S05]  /*07b0*/  CALL.REL.NOINC `($_Z7RoutineP8MatPointP9Direction$__internal_accurate_pow) ;  /* 0x0000001800ec7944 */ /* 0x020fea0003c00000 */
[----:B------:R-:W-:Y:S05]  /*07c0*/  BSYNC.RECONVERGENT B2 ;  /* 0x0000000000027941 */ /* 0x000fea0003800200 */
.L_x_11:
[----:B------:R-:W-:Y:S01]  /*07d0*/  DADD R28, R22, 3 ;  /* 0x40080000161c7429 */ /* 0x000fe20000000000 */
[----:B------:R-:W-:Y:S01]  /*07e0*/  ISETP.GE.AND P0, PT, R23, RZ, PT ;  /* 0x000000ff1700720c */ /* 0x000fe20003f06270 */
[----:B------:R-:W-:Y:S01]  /*07f0*/  DADD R30, -RZ, -R26 ;  /* 0x00000000ff1e7229 */ /* 0x000fe2000000091a */
[----:B------:R-:W-:Y:S01]  /*0800*/  BSSY.RECONVERGENT B2, `(.L_x_12) ;  /* 0x0000010000027945 */ /* 0x000fe20003800200 */
[----:B------:R-:W-:-:S06]  /*0810*/  DSETP.NEU.AND P2, PT, R20, RZ, PT ;  /* 0x000000ff1400722a */ /* 0x000fcc0003f4d000 */
[----:B------:R-:W-:Y:S02]  /*0820*/  LOP3.LUT R28, R29, 0x7ff00000, RZ, 0xc0, !PT ;  /* 0x7ff000001d1c7812 */ /* 0x000fe400078ec0ff */
[----:B------:R-:W-:Y:S02]  /*0830*/  FSEL R26, R30, R26, !P0 ;  /* 0x0000001a1e1a7208 */ /* 0x000fe40004000000 */
[----:B------:R-:W-:Y:S02]  /*0840*/  ISETP.NE.AND P3, PT, R28, 0x7ff00000, PT ;  /* 0x7ff000001c00780c */ /* 0x000fe40003f65270 */
[----:B------:R-:W-:Y:S02]  /*0850*/  FSEL R27, R31, R27, !P0 ;  /* 0x0000001b1f1b7208 */ /* 0x000fe40004000000 */
[----:B------:R-:W-:Y:S02]  /*0860*/  FSEL R26, R26, RZ, P2 ;  /* 0x000000ff1a1a7208 */ /* 0x000fe40001000000 */
[----:B------:R-:W-:-:S07]  /*0870*/  FSEL R27, R23, R27, !P2 ;  /* 0x0000001b171b7208 */ /* 0x000fce0005000000 */
[----:B------:R-:W-:Y:S05]  /*0880*/  @P3 BRA `(.L_x_13) ;  /* 0x00000000001c3947 */ /* 0x000fea0003800000 */
[----:B------:R-:W-:-:S14]  /*0890*/  DSETP.GE.AND P2, PT, R20, RZ, PT ;  /* 0x000000ff1400722a */ /* 0x000fdc0003f46000 */
[----:B------:R-:W-:Y:S01]  /*08a0*/  @!P2 DADD R26, R22, 3 ;  /* 0x40080000161aa429 */ /* 0x000fe20000000000 */
[----:B------:R-:W-:Y:S10]  /*08b0*/  @!P2 BRA `(.L_x_13) ;  /* 0x000000000010a947 */ /* 0x000ff40003800000 */
[----:B------:R-:W-:-:S14]  /*08c0*/  DSETP.NEU.AND P2, PT, |R22|, +INF , PT ;  /* 0x7ff000001600742a */ /* 0x000fdc0003f4d200 */
[----:B------:R-:W-:Y:S02]  /*08d0*/  @!P2 IMAD.MOV.U32 R0, RZ, RZ, -0x100000 ;  /* 0xfff00000ff00a424 */ /* 0x000fe400078e00ff */
[----:B------:R-:W-:-:S03]  /*08e0*/  @!P2 IMAD.MOV.U32 R26, RZ, RZ, RZ ;  /* 0x000000ffff1aa224 */ /* 0x000fc600078e00ff */
[----:B------:R-:W-:-:S07]  /*08f0*/  @!P2 SEL R27, R0, 0x7ff00000, !P0 ;  /* 0x7ff00000001ba807 */ /* 0x000fce0004000000 */
.L_x_13:
[----:B------:R-:W-:Y:S05]  /*0900*/  BSYNC.RECONVERGENT B2 ;  /* 0x0000000000027941 */ /* 0x000fea0003800200 */
.L_x_12:
[----:B------:R-:W-:Y:S01]  /*0910*/  UMOV UR4, 0x47ae147b ;  /* 0x47ae147b00047882 */ /* 0x000fe20000000000 */
[----:B------:R-:W-:Y:S01]  /*0920*/  UMOV UR5, 0x3f847ae1 ;  /* 0x3f847ae100057882 */ /* 0x000fe20000000000 */
[----:B------:R-:W-:Y:S01]  /*0930*/  DSETP.NEU.AND P0, PT, R22, 1, PT ;  /* 0x3ff000001600742a */ /* 0x000fe20003f0d000 */
[----:B------:R-:W-:Y:S01]  /*0940*/  BSSY.RECONVERGENT B2, `(.L_x_14) ;  /* 0x000001b000027945 */ /* 0x000fe20003800200 */
[----:B------:R-:W-:Y:S01]  /*0950*/  DADD R26, R26, UR4 ;  /* 0x000000041a1a7e29 */ /* 0x000fe20008000000 */
[----:B------:R-:W-:Y:S01]  /*0960*/  IMAD.MOV.U32 R22, RZ, RZ, 0x1 ;  /* 0x00000001ff167424 */ /* 0x000fe200078e00ff */
[----:B------:R-:W-:-:S08]  /*0970*/  DMUL R28, R12, R24 ;  /* 0x000000180c1c7228 */ /* 0x000fd00000000000 */
[----:B------:R-:W-:Y:S02]  /*0980*/  FSEL R21, R27, 1.8762499094009399414, P0 ;  /* 0x3ff028f51b157808 */ /* 0x000fe40000000000 */
[----:B------:R-:W-:Y:S02]  /*0990*/  FSEL R20, R26, -71.68000030517578125, P0 ;  /* 0xc28f5c291a147808 */ /* 0x000fe40000000000 */
[----:B------:R-:W0:Y:S01]  /*09a0*/  MUFU.RCP64H R23, R21 ;  /* 0x0000001500177308 */ /* 0x000e220000001800 */
[----:B------:R-:W-:-:S03]  /*09b0*/  FSETP.GEU.AND P2, PT, |R29|, 6.5827683646048100446e-37, PT ;  /* 0x036000001d00780b */ /* 0x000fc60003f4e200 */
[----:B0-----:R-:W-:-:S08]  /*09c0*/  DFMA R26, -R20, R22, 1 ;  /* 0x3ff00000141a742b */ /* 0x001fd00000000116 */
[----:B------:R-:W-:-:S08]  /*09d0*/  DFMA R26, R26, R26, R26 ;  /* 0x0000001a1a1a722b */ /* 0x000fd0000000001a */
[----:B------:R-:W-:-:S08]  /*09e0*/  DFMA R26, R22, R26, R22 ;  /* 0x0000001a161a722b */ /* 0x000fd00000000016 */
[----:B------:R-:W-:-:S08]  /*09f0*/  DFMA R22, -R20, R26, 1 ;  /* 0x3ff000001416742b */ /* 0x000fd0000000011a */
[----:B------:R-:W-:-:S08]  /*0a00*/  DFMA R22, R26, R22, R26 ;  /* 0x000000161a16722b */ /* 0x000fd0000000001a */
[----:B------:R-:W-:-:S08]  /*0a10*/  DMUL R12, R28, R22 ;  /* 0x000000161c0c7228 */ /* 0x000fd00000000000 */
[----:B------:R-:W-:-:S08]  /*0a20*/  DFMA R26, -R20, R12, R28 ;  /* 0x0000000c141a722b */ /* 0x000fd0000000011c */
[----:B------:R-:W-:-:S10]  /*0a30*/  DFMA R12, R22, R26, R12 ;  /* 0x0000001a160c722b */ /* 0x000fd4000000000c */
[----:B------:R-:W-:-:S05]  /*0a40*/  FFMA R0, RZ, R21, R13 ;  /* 0x00000015ff007223 */ /* 0x000fca000000000d */
[----:B------:R-:W-:-:S13]  /*0a50*/  FSETP.GT.AND P0, PT, |R0|, 1.469367938527859385e-39, PT ;  /* 0x001000000000780b */ /* 0x000fda0003f04200 */
[----:B------:R-:W-:Y:S05]  /*0a60*/  @P0 BRA P2, `(.L_x_15) ;  /* 0x0000000000200947 */ /* 0x000fea0001000000 */
[----:B------:R-:W-:Y:S01]  /*0a70*/  IMAD.MOV.U32 R26, RZ, RZ, R28 ;  /* 0x000000ffff1a7224 */ /* 0x000fe200078e001c */
[----:B------:R-:W-:Y:S01]  /*0a80*/  MOV R22, R20 ;  /* 0x0000001400167202 */ /* 0x000fe20000000f00 */
[----:B------:R-:W-:Y:S01]  /*0a90*/  IMAD.MOV.U32 R27, RZ, RZ, R29 ;  /* 0x000000ffff1b7224 */ /* 0x000fe200078e001d */
[----:B------:R-:W-:Y:S01]  /*0aa0*/  MOV R0, 0xad0 ;  /* 0x00000ad000007802 */ /* 0x000fe20000000f00 */
[----:B------:R-:W-:-:S07]  /*0ab0*/  IMAD.MOV.U32 R23, RZ, RZ, R21 ;  /* 0x000000ffff177224 */ /* 0x000fce00078e0015 */
[----:B------:R-:W-:Y:S05]  /*0ac0*/  CALL.REL.NOINC `($__internal_0_$__cuda_sm20_div_rn_f64_full) ;  /* 0x00000010000c7944 */ /* 0x000fea0003c00000 */
[----:B------:R-:W-:Y:S02]  /*0ad0*/  IMAD.MOV.U32 R12, RZ, RZ, R30 ;  /* 0x000000ffff0c7224 */ /* 0x000fe400078e001e */
[----:B------:R-:W-:-:S07]  /*0ae0*/  IMAD.MOV.U32 R13, RZ, RZ, R31 ;  /* 0x000000ffff0d7224 */ /* 0x000fce00078e001f */
.L_x_15:
[----:B------:R-:W-:Y:S05]  /*0af0*/  BSYNC.RECONVERGENT B2 ;  /* 0x0000000000027941 */ /* 0x000fea0003800200 */
.L_x_14:
[----:B------:R-:W0:Y:S01]  /*0b00*/  MUFU.RCP64H R23, R21 ;  /* 0x0000001500177308 */ /* 0x000e220000001800 */
[----:B------:R-:W-:Y:S01]  /*0b10*/  IMAD.MOV.U32 R22, RZ, RZ, 0x1 ;  /* 0x00000001ff167424 */ /* 0x000fe200078e00ff */
[----:B------:R-:W-:Y:S01]  /*0b20*/  DMUL R24, R14, R24 ;  /* 0x000000180e187228 */ /* 0x000fe20000000000 */
[----:B------:R-:W-:Y:S01]  /*0b30*/  BSSY.RECONVERGENT B2, `(.L_x_16) ;  /* 0x0000016000027945 */ /* 0x000fe20003800200 */
[----:B------:R-:W-:-:S08]  /*0b40*/  DADD R6, R6, R12 ;  /* 0x0000000006067229 */ /* 0x000fd0000000000c */
[----:B------:R-:W-:Y:S01]  /*0b50*/  FSETP.GEU.AND P2, PT, |R25|, 6.5827683646048100446e-37, PT ;  /* 0x036000001900780b */ /* 0x000fe20003f4e200 */
        /* <DEDUP_REMOVED lines=19> */
.L_x_17:
[----:B------:R-:W-:Y:S05]  /*0c90*/  BSYNC.RECONVERGENT B2 ;  /* 0x0000000000027941 */ /* 0x000fea0003800200 */
.L_x_16:
[----:B------:R-:W-:-:S11]  /*0ca0*/  DADD R8, R8, R14 ;  /* 0x0000000008087229 */ /* 0x000fd6000000000e */
.L_x_2:
[----:B------:R-:W-:Y:S05]  /*0cb0*/  BSYNC.RECONVERGENT B0 ;  /* 0x0000000000007941 */ /* 0x000fea0003800200 */
.L_x_1:
[----:B------:R-:W-:Y:S01]  /*0cc0*/  IADD3 R10, P0, PT, R10, 0x28, RZ ;  /* 0x000000280a0a7810 */ /* 0x000fe20007f1e0ff */
[----:B------:R-:W-:-:S04]  /*0cd0*/  VIADD R42, R42, 0x1 ;  /* 0x000000012a2a7836 */ /* 0x000fc80000000000 */
[----:B------:R-:W-:Y:S01]  /*0ce0*/  IMAD.X R11, RZ, RZ, R11, P0 ;  /* 0x000000ffff0b7224 */ /* 0x000fe200000e060b */
[----:B------:R-:W-:Y:S07]  /*0cf0*/  @P1 BRA `(.L_x_18) ;  /* 0xfffffff400341947 */ /* 0x000fee000383ffff */
[----:B------:R-:W-:Y:S05]  /*0d00*/  BSYNC.RECONVERGENT B1 ;  /* 0x0000000000017941 */ /* 0x000fea0003800200 */
.L_x_0:
[----:B------:R-:W2:Y:S01]  /*0d10*/  LDG.E.64 R4, desc[UR36][R18.64+0x20] ;  /* 0x0000202412047981 */ /* 0x000ea2000c1e1b00 */
[----:B------:R-:W-:Y:S01]  /*0d20*/  UMOV UR4, 0xf4deae16 ;  /* 0xf4deae1600047882 */ /* 0x000fe20000000000 */
[----:B------:R-:W-:Y:S02]  /*0d30*/  UMOV UR5, 0x3dd25868 ;  /* 0x3dd2586800057882 */ /* 0x000fe40000000000 */
[----:B--2---:R-:W-:-:S08]  /*0d40*/  DMUL R4, R4, UR4 ;  /* 0x0000000404047c28 */ /* 0x004fd00008000000 */
[----:B------:R-:W-:-:S07]  /*0d50*/  DMUL R4, R6, R4 ;  /* 0x0000000406047228 */ /* 0x000fce0000000000 */
[----:B------:R0:W-:Y:S04]  /*0d60*/  STG.E.64 desc[UR36][R16.64], R4 ;  /* 0x0000000410007986 */ /* 0x0001e8000c101b24 */
[----:B------:R-:W2:Y:S02]  /*0d70*/  LDG.E.64 R6, desc[UR36][R18.64+0x20] ;  /* 0x0000202412067981 */ /* 0x000ea4000c1e1b00 */
[----:B--2---:R-:W-:Y:S01]  /*0d80*/  DMUL R6, R6, UR4 ;  /* 0x0000000406067c28 */ /* 0x004fe20008000000 */
[----:B------:R-:W-:Y:S07]  /*0d90*/  WARPSYNC.ALL ;  /* 0x0000000000007948 */ /* 0x000fee0003800000 */
[----:B------:R-:W-:-:S07]  /*0da0*/  DMUL R8, R8, R6 ;  /* 0x0000000608087228 */ /* 0x000fce0000000000 */
[----:B------:R1:W-:Y:S01]  /*0db0*/  STG.E.64 desc[UR36][R16.64+0x8], R8 ;  /* 0x0000080810007986 */ /* 0x0003e2000c101b24 */
[----:B------:R-:W-:Y:S06]  /*0dc0*/  BAR.SYNC.DEFER_BLOCKING 0x0 ;  /* 0x0000000000007b1d */ /* 0x000fec0000010000 */
[----:B------:R-:W2:Y:S04]  /*0dd0*/  LDG.E.64 R6, desc[UR36][R18.64+0x20] ;  /* 0x0000202412067981 */ /* 0x000ea8000c1e1b00 */
[----:B------:R-:W3:Y:S01]  /*0de0*/  LDG.E.64 R10, desc[UR36][R16.64] ;  /* 0x00000024100a7981 */ /* 0x000ee2000c1e1b00 */
[----:B------:R-:W-:Y:S01]  /*0df0*/  IMAD.MOV.U32 R12, RZ, RZ, 0x1 ;  /* 0x00000001ff0c7424 */ /* 0x000fe200078e00ff */
[----:B------:R-:W-:Y:S01]  /*0e00*/  BSSY.RECONVERGENT B0, `(.L_x_19) ;  /* 0x0000016000007945 */ /* 0x000fe20003800200 */
[----:B--2---:R-:W0:Y:S01]  /*0e10*/  MUFU.RCP64H R13, R7 ;  /* 0x00000007000d7308 */ /* 0x004e220000001800 */
[----:B---3--:R-:W-:-:S03]  /*0e20*/  FSETP.GEU.AND P1, PT, |R11|, 6.5827683646048100446e-37, PT ;  /* 0x036000000b00780b */ /* 0x008fc60003f2e200 */
[----:B0-----:R-:W-:-:S08]  /*0e30*/  DFMA R4, -R6, R12, 1 ;  /* 0x3ff000000604742b */ /* 0x001fd0000000010c */
[----:B------:R-:W-:-:S08]  /*0e40*/  DFMA R4, R4, R4, R4 ;  /* 0x000000040404722b */ /* 0x000fd00000000004 */
[----:B------:R-:W-:-:S08]  /*0e50*/  DFMA R4, R12, R4, R12 ;  /* 0x000000040c04722b */ /* 0x000fd0000000000c */
[----:B------:R-:W-:-:S08]  /*0e60*/  DFMA R12, -R6, R4, 1 ;  /* 0x3ff00000060c742b */ /* 0x000fd00000000104 */
[----:B------:R-:W-:-:S08]  /*0e70*/  DFMA R4, R4, R12, R4 ;  /* 0x0000000c0404722b */ /* 0x000fd00000000004 */
[----:B-1----:R-:W-:-:S08]  /*0e80*/  DMUL R8, R10, R4 ;  /* 0x000000040a087228 */ /* 0x002fd00000000000 */
        /* <DEDUP_REMOVED lines=13> */
.L_x_20:
[----:B------:R-:W-:Y:S05]  /*0f60*/  BSYNC.RECONVERGENT B0 ;  /* 0x0000000000007941 */ /* 0x000fea0003800200 */
.L_x_19:
[----:B------:R-:W2:Y:S01]  /*0f70*/  LDG.E.64 R8, desc[UR36][R18.64+0x10] ;  /* 0x0000102412087981 */ /* 0x000ea2000c1e1b00 */
[----:B------:R-:W-:Y:S01]  /*0f80*/  UMOV UR4, 0xd2f1a9fc ;  /* 0xd2f1a9fc00047882 */ /* 0x000fe20000000000 */
[----:B------:R-:W-:Y:S02]  /*0f90*/  UMOV UR5, 0x3f50624d ;  /* 0x3f50624d00057882 */ /* 0x000fe40000000000 */
[----:B--2---:R-:W-:-:S07]  /*0fa0*/  DFMA R8, R4, UR4, R8 ;  /* 0x0000000404087c2b */ /* 0x004fce0008000008 */
[----:B------:R0:W-:Y:S04]  /*0fb0*/  STG.E.64 desc[UR36][R18.64+0x10], R8 ;  /* 0x0000100812007986 */ /* 0x0001e8000c101b24 */
[----:B------:R-:W2:Y:S01]  /*0fc0*/  LDG.E.64 R10, desc[UR36][R16.64+0x8] ;  /* 0x00000824100a7981 */ /* 0x000ea2000c1e1b00 */
[----:B------:R-:W1:Y:S01]  /*0fd0*/  MUFU.RCP64H R5, R7 ;  /* 0x0000000700057308 */ /* 0x000e620000001800 */
[----:B------:R-:W-:Y:S01]  /*0fe0*/  IMAD.MOV.U32 R4, RZ, RZ, 0x1 ;  /* 0x00000001ff047424 */ /* 0x000fe200078e00ff */
[----:B------:R-:W-:Y:S05]  /*0ff0*/  BSSY.RECONVERGENT B0, `(.L_x_21) ;  /* 0x0000015000007945 */ /* 0x000fea0003800200 */
[----:B-1----:R-:W-:-:S08]  /*1000*/  DFMA R12, -R6, R4, 1 ;  /* 0x3ff00000060c742b */ /* 0x002fd00000000104 */
[----:B------:R-:W-:-:S08]  /*1010*/  DFMA R12, R12, R12, R12 ;  /* 0x0000000c0c0c722b */ /* 0x000fd0000000000c */
[----:B------:R-:W-:-:S08]  /*1020*/  DFMA R12, R4, R12, R4 ;  /* 0x0000000c040c722b */ /* 0x000fd00000000004 */
[----:B------:R-:W-:-:S08]  /*1030*/  DFMA R4, -R6, R12, 1 ;  /* 0x3ff000000604742b */ /* 0x000fd0000000010c */
[----:B------:R-:W-:-:S08]  /*1040*/  DFMA R14, R12, R4, R12 ;  /* 0x000000040c0e722b */ /* 0x000fd0000000000c */
[----:B--2---:R-:W-:Y:S01]  /*1050*/  DMUL R4, R14, R10 ;  /* 0x0000000a0e047228 */ /* 0x004fe20000000000 */
[----:B------:R-:W-:-:S07]  /*1060*/  FSETP.GEU.AND P1, PT, |R11|, 6.5827683646048100446e-37, PT ;  /* 0x036000000b00780b */ /* 0x000fce0003f2e200 */
[----:B------:R-:W-:-:S08]  /*1070*/  DFMA R12, -R6, R4, R10 ;  /* 0x00000004060c722b */ /* 0x000fd0000000010a */
[----:B------:R-:W-:-:S10]  /*1080*/  DFMA R4, R14, R12, R4 ;  /* 0x0000000c0e04722b */ /* 0x000fd40000000004 */
[----:B------:R-:W-:-:S05]  /*1090*/  FFMA R0, RZ, R7, R5 ;  /* 0x00000007ff007223 */ /* 0x000fca0000000005 */
[----:B------:R-:W-:-:S13]  /*10a0*/  FSETP.GT.AND P0, PT, |R0|, 1.469367938527859385e-39, PT ;  /* 0x001000000000780b */ /* 0x000fda0003f04200 */
[----:B0-----:R-:W-:Y:S05]  /*10b0*/  @P0 BRA P1, `(.L_x_22) ;  /* 0x0000000000200947 */ /* 0x001fea0000800000 */
        /* <DEDUP_REMOVED lines=8> */
.L_x_22:
[----:B------:R-:W-:Y:S05]  /*1140*/  BSYNC.RECONVERGENT B0 ;  /* 0x0000000000007941 */ /* 0x000fea0003800200 */
.L_x_21:
[----:B------:R-:W2:Y:S04]  /*1150*/  LDG.E.64 R6, desc[UR36][R18.64+0x18] ;  /* 0x0000182412067981 */ /* 0x000ea8000c1e1b00 */
[----:B------:R-:W3:Y:S04]  /*1160*/  LDG.E.64 R10, desc[UR36][R18.64] ;  /* 0x00000024120a7981 */ /* 0x000ee8000c1e1b00 */
[----:B------:R-:W4:Y:S01]  /*1170*/  LDG.E.64 R12, desc[UR36][R18.64+0x8] ;  /* 0x00000824120c7981 */ /* 0x000f22000c1e1b00 */
[----:B------:R-:W-:Y:S01]  /*1180*/  UMOV UR4, 0xd2f1a9fc ;  /* 0xd2f1a9fc00047882 */ /* 0x000fe20000000000 */
[----:B------:R-:W-:Y:S01]  /*1190*/  UMOV UR5, 0x3f50624d ;  /* 0x3f50624d00057882 */ /* 0x000fe20000000000 */
[----:B------:R-:W0:Y:S01]  /*11a0*/  LDC.64 R14, c[0x4][0x28] ;  /* 0x01000a00ff0e7b82 */ /* 0x000e220000000a00 */
[----:B--2---:R-:W-:-:S02]  /*11b0*/  DFMA R6, R4, UR4, R6 ;  /* 0x0000000404067c2b */ /* 0x004fc40008000006 */
[----:B---3--:R-:W-:-:S05]  /*11c0*/  DFMA R10, R8, UR4, R10 ;  /* 0x00000004080a7c2b */ /* 0x008fca000800000a */
[----:B------:R1:W-:Y:S01]  /*11d0*/  STG.E.64 desc[UR36][R18.64+0x18], R6 ;  /* 0x0000180612007986 */ /* 0x0003e2000c101b24 */
[----:B----4-:R-:W-:-:S03]  /*11e0*/  DFMA R12, R6, UR4, R12 ;  /* 0x00000004060c7c2b */ /* 0x010fc6000800000c */
[----:B------:R1:W-:Y:S04]  /*11f0*/  STG.E.64 desc[UR36][R18.64], R10 ;  /* 0x0000000a12007986 */ /* 0x0003e8000c101b24 */
[----:B------:R1:W-:Y:S01]  /*1200*/  STG.E.64 desc[UR36][R18.64+0x8], R12 ;  /* 0x0000080c12007986 */ /* 0x0003e2000c101b24 */
[----:B------:R-:W-:Y:S06]  /*1210*/  BAR.SYNC.DEFER_BLOCKING 0x0 ;  /* 0x0000000000007b1d */ /* 0x000fec0000010000 */
[----:B0-----:R1:W5:Y:S01]  /*1220*/  LDG.E.64 R8, desc[UR36][R14.64] ;  /* 0x000000240e087981 */ /* 0x001362000c1e1b00 */
[----:B------:R-:W-:Y:S01]  /*1230*/  ISETP.NE.AND P0, PT, R2, RZ, PT ;  /* 0x000000ff0200720c */ /* 0x000fe20003f05270 */
[----:B------:R-:W-:-:S12]  /*1240*/  BSSY.RECONVERGENT B7, `(.L_x_23) ;  /* 0x0000088000077945 */ /* 0x000fd80003800200 */
[----:B-1----:R-:W-:Y:S05]  /*1250*/  @P0 BRA `(.L_x_24) ;  /* 0x0000000800180947 */ /* 0x002fea0003800000 */
[----:B-----5:R0:W-:Y:S01]  /*1260*/  STL.64 [R1], R8 ;  /* 0x0000000801007387 */ /* 0x0201e20000100a00 */
[----:B------:R-:W1:Y:S01]  /*1270*/  LDCU.64 UR4, c[0x4][0x30] ;  /* 0x01000600ff0477ac */ /* 0x000e620008000a00 */
[----:B------:R-:W-:Y:S01]  /*1280*/  IMAD.U32 R22, RZ, RZ, UR40 ;  /* 0x00000028ff167e24 */ /* 0x000fe2000f8e00ff */
[----:B------:R-:W-:Y:S01]  /*1290*/  MOV R0, 0x0 ;  /* 0x0000000000007802 */ /* 0x000fe20000000f00 */
[----:B------:R-:W-:Y:S02]  /*12a0*/  IMAD.U32 R6, RZ, RZ, UR38 ;  /* 0x00000026ff067e24 */ /* 0x000fe4000f8e00ff */
[----:B------:R-:W-:Y:S01]  /*12b0*/  IMAD.U32 R7, RZ, RZ, UR39 ;  /* 0x00000027ff077e24 */ /* 0x000fe2000f8e00ff */
[----:B------:R-:W-:Y:S01]  /*12c0*/  ISETP.GE.U32.AND P0, PT, R22, 0x4, PT ;  /* 0x000000041600780c */ /* 0x000fe20003f06070 */
[----:B------:R2:W3:Y:S03]  /*12d0*/  LDC.64 R10, c[0x4][R0] ;  /* 0x01000000000a7b82 */ /* 0x0004e60000000a00 */
[----:B--2---:R-:W-:Y:S01]  /*12e0*/  P2R R0, PR, RZ, 0x1 ;  /* 0x00000001ff007803 */ /* 0x004fe20000000000 */
[----:B-1----:R-:W-:-:S02]  /*12f0*/  IMAD.U32 R4, RZ, RZ, UR4 ;  /* 0x00000004ff047e24 */ /* 0x002fc4000f8e00ff */
[----:B0-----:R-:W-:-:S07]  /*1300*/  IMAD.U32 R5, RZ, RZ, UR5 ;  /* 0x00000005ff057e24 */ /* 0x001fce000f8e00ff */
[----:B------:R-:W-:-:S07]  /*1310*/  LEPC R20, `(.L_x_25) ;  /* 0x000000001014794e */ /* 0x000fce0000000000 */
[----:B---3--:R-:W-:Y:S05]  /*1320*/  CALL.ABS.NOINC R10 ;  /* 0x000000000a007343 */ /* 0x008fea0003c00000 */
.L_x_25:
[----:B------:R-:W-:Y:S02]  /*1330*/  ISETP.GE.U32.AND P6, PT, R22, 0x4, PT ;  /* 0x000000041600780c */ /* 0x000fe40003fc6070 */
[----:B------:R-:W-:-:S11]  /*1340*/  MOV R3, RZ ;  /* 0x000000ff00037202 */ /* 0x000fd60000000f00 */
[----:B------:R-:W-:Y:S05]  /*1350*/  @!P6 BRA `(.L_x_26) ;  /* 0x0000000000e0e947 */ /* 0x000fea0003800000 */
[----:B------:R-:W-:Y:S01]  /*1360*/  BSSY.RECONVERGENT B6, `(.L_x_27) ;  /* 0x0000036000067945 */ /* 0x000fe20003800200 */
[----:B------:R-:W-:-:S07]  /*1370*/  IMAD.MOV.U32 R25, RZ, RZ, RZ ;  /* 0x000000ffff197224 */ /* 0x000fce00078e00ff */
.L_x_32:
[----:B------:R-:W0:Y:S01]  /*1380*/  LDC.64 R22, c[0x0][0x380] ;  /* 0x0000e000ff167b82 */ /* 0x000e220000000a00 */
[----:B------:R-:W-:Y:S01]  /*1390*/  MOV R24, 0x0 ;  /* 0x0000000000187802 */ /* 0x000fe20000000f00 */
[----:B------:R-:W1:Y:S01]  /*13a0*/  LDCU.64 UR4, c[0x4][0x38] ;  /* 0x01000700ff0477ac */ /* 0x000e620008000a00 */
[----:B0-----:R-:W-:-:S05]  /*13b0*/  IMAD.WIDE.U32 R22, R25, 0x28, R22 ;  /* 0x0000002819167825 */ /* 0x001fca00078e0016 */
[----:B------:R-:W2:Y:S04]  /*13c0*/  LDG.E.64 R8, desc[UR36][R22.64] ;  /* 0x0000002416087981 */ /* 0x000ea8000c1e1b00 */
[----:B------:R-:W2:Y:S01]  /*13d0*/  LDG.E.64 R10, desc[UR36][R22.64+0x8] ;  /* 0x00000824160a7981 */ /* 0x000ea2000c1e1b00 */
[----:B------:R0:W3:Y:S01]  /*13e0*/  LDC.64 R12, c[0x4][R24] ;  /* 0x01000000180c7b82 */ /* 0x0000e20000000a00 */
[----:B------:R-:W-:Y:S02]  /*13f0*/  VIADD R25, R25, 0x4 ;  /* 0x0000000419197836 */ /* 0x000fe40000000000 */
[----:B-1----:R-:W-:Y:S02]  /*1400*/  IMAD.U32 R4, RZ, RZ, UR4 ;  /* 0x00000004ff047e24 */ /* 0x002fe4000f8e00ff */
[----:B------:R-:W-:Y:S01]  /*1410*/  IMAD.U32 R5, RZ, RZ, UR5 ;  /* 0x00000005ff057e24 */ /* 0x000fe2000f8e00ff */
[----:B------:R-:W-:Y:S01]  /*1420*/  ISETP.NE.AND P0, PT, R25, UR42, PT ;  /* 0x0000002a19007c0c */ /* 0x000fe2000bf05270 */
[----:B------:R-:W-:-:S02]  /*1430*/  IMAD.U32 R6, RZ, RZ, UR38 ;  /* 0x00000026ff067e24 */ /* 0x000fc4000f8e00ff */
[----:B------:R-:W-:Y:S01]  /*1440*/  IMAD.U32 R7, RZ, RZ, UR39 ;  /* 0x00000027ff077e24 */ /* 0x000fe2000f8e00ff */
[----:B------:R-:W-:Y:S01]  /*1450*/  P2R R26, PR, RZ, 0x1 ;  /* 0x00000001ff1a7803 */ /* 0x000fe20000000000 */
[----:B--23--:R0:W-:Y:S08]  /*1460*/  STL.128 [R1], R8 ;  /* 0x0000000801007387 */ /* 0x00c1f00000100c00 */
[----:B------:R-:W-:-:S07]  /*1470*/  LEPC R20, `(.L_x_28) ;  /* 0x000000001014794e */ /* 0x000fce0000000000 */
[----:B0-----:R-:W-:Y:S05]  /*1480*/  CALL.ABS.NOINC R12 ;  /* 0x000000000c007343 */ /* 0x001fea0003c00000 */
.L_x_28:
[----:B------:R-:W2:Y:S04]  /*1490*/  LDG.E.64 R8, desc[UR36][R22.64+0x28] ;  /* 0x0000282416087981 */ /* 0x000ea8000c1e1b00 */
[----:B------:R-:W2:Y:S01]  /*14a0*/  LDG.E.64 R10, desc[UR36][R22.64+0x30] ;  /* 0x00003024160a7981 */ /* 0x000ea2000c1e1b00 */
[----:B------:R0:W1:Y:S01]  /*14b0*/  LDC.64 R12, c[0x4][R24] ;  /* 0x01000000180c7b82 */ /* 0x0000620000000a00 */
[----:B------:R-:W3:Y:S01]  /*14c0*/  LDCU.64 UR4, c[0x4][0x38] ;  /* 0x01000700ff0477ac */ /* 0x000ee20008000a00 */
[----:B------:R-:W-:Y:S02]  /*14d0*/  IMAD.U32 R6, RZ, RZ, UR38 ;  /* 0x00000026ff067e24 */ /* 0x000fe4000f8e00ff */
[----:B------:R-:W-:Y:S02]  /*14e0*/  IMAD.U32 R7, RZ, RZ, UR39 ;  /* 0x00000027ff077e24 */ /* 0x000fe4000f8e00ff */
[----:B---3--:R-:W-:Y:S01]  /*14f0*/  IMAD.U32 R4, RZ, RZ, UR4 ;  /* 0x00000004ff047e24 */ /* 0x008fe2000f8e00ff */
[----:B------:R-:W-:Y:S01]  /*1500*/  MOV R5, UR5 ;  /* 0x0000000500057c02 */ /* 0x000fe20008000f00 */
[----:B-12---:R0:W-:Y:S06]  /*1510*/  STL.128 [R1], R8 ;  /* 0x0000000801007387 */ /* 0x0061ec0000100c00 */
[----:B------:R-:W-:-:S07]  /*1520*/  LEPC R20, `(.L_x_29) ;  /* 0x000000001014794e */ /* 0x000fce0000000000 */
[----:B0-----:R-:W-:Y:S05]  /*1530*/  CALL.ABS.NOINC R12 ;  /* 0x000000000c007343 */ /* 0x001fea0003c00000 */
.L_x_29:
[----:B------:R-:W2:Y:S04]  /*1540*/  LDG.E.64 R8, desc[UR36][R22.64+0x50] ;  /* 0x0000502416087981 */ /* 0x000ea8000c1e1b00 */
[----:B------:R-:W2:Y:S01]  /*1550*/  LDG.E.64 R10, desc[UR36][R22.64+0x58] ;  /* 0x00005824160a7981 */ /* 0x000ea2000c1e1b00 */
[----:B------:R0:W1:Y:S01]  /*1560*/  LDC.64 R12, c[0x4][R24] ;  /* 0x01000000180c7b82 */ /* 0x0000620000000a00 */
[----:B------:R-:W3:Y:S01]  /*1570*/  LDCU.64 UR4, c[0x4][0x38] ;  /* 0x01000700ff0477ac */ /* 0x000ee20008000a00 */
[----:B------:R-:W-:Y:S02]  /*1580*/  IMAD.U32 R6, RZ, RZ, UR38 ;  /* 0x00000026ff067e24 */ /* 0x000fe4000f8e00ff */
[----:B------:R-:W-:Y:S02]  /*1590*/  IMAD.U32 R7, RZ, RZ, UR39 ;  /* 0x00000027ff077e24 */ /* 0x000fe4000f8e00ff */
[----:B---3--:R-:W-:-:S02]  /*15a0*/  IMAD.U32 R4, RZ, RZ, UR4 ;  /* 0x00000004ff047e24 */ /* 0x008fc4000f8e00ff */
[----:B------:R-:W-:Y:S01]  /*15b0*/  IMAD.U32 R5, RZ, RZ, UR5 ;  /* 0x00000005ff057e24 */ /* 0x000fe2000f8e00ff */
[----:B-12---:R0:W-:Y:S06]  /*15c0*/  STL.128 [R1], R8 ;  /* 0x0000000801007387 */ /* 0x0061ec0000100c00 */
[----:B------:R-:W-:-:S07]  /*15d0*/  LEPC R20, `(.L_x_30) ;  /* 0x000000001014794e */ /* 0x000fce0000000000 */
[----:B0-----:R-:W-:Y:S05]  /*15e0*/  CALL.ABS.NOINC R12 ;  /* 0x000000000c007343 */ /* 0x001fea0003c00000 */
.L_x_30:
        /* <DEDUP_REMOVED lines=11> */
.L_x_31:
[----:B------:R-:W-:-:S13]  /*16a0*/  ISETP.NE.AND P6, PT, R26, RZ, PT ;  /* 0x000000ff1a00720c */ /* 0x000fda0003fc5270 */
[----:B------:R-:W-:Y:S05]  /*16b0*/  @P6 BRA `(.L_x_32) ;  /* 0xfffffffc00306947 */ /* 0x000fea000383ffff */
[----:B------:R-:W-:Y:S05]  /*16c0*/  BSYNC.RECONVERGENT B6 ;  /* 0x0000000000067941 */ /* 0x000fea0003800200 */
.L_x_27:
[----:B------:R-:W-:-:S07]  /*16d0*/  IMAD.U32 R3, RZ, RZ, UR42 ;  /* 0x0000002aff037e24 */ /* 0x000fce000f8e00ff */
.L_x_26:
[----:B------:R-:W-:-:S09]  /*16e0*/  UISETP.NE.AND UP0, UPT, UR41, URZ, UPT ;  /* 0x000000ff2900728c */ /* 0x000fd2000bf05270 */
[----:B------:R-:W-:Y:S05]  /*16f0*/  BRA.U !UP0, `(.L_x_33) ;  /* 0x0000000108b87547 */ /* 0x000fea000b800000 */
[----:B------:R-:W0:Y:S01]  /*1700*/  LDC.64 R22, c[0x0][0x380] ;  /* 0x0000e000ff167b82 */ /* 0x000e220000000a00 */
[----:B------:R-:W-:Y:S01]  /*1710*/  MOV R24, 0x0 ;  /* 0x0000000000187802 */ /* 0x000fe20000000f00 */
[----:B------:R-:W1:Y:S01]  /*1720*/  LDCU.64 UR4, c[0x4][0x38] ;  /* 0x01000700ff0477ac */ /* 0x000e620008000a00 */
[----:B0-----:R-:W-:-:S05]  /*1730*/  IMAD.WIDE.U32 R22, R3, 0x28, R22 ;  /* 0x0000002803167825 */ /* 0x001fca00078e0016 */
[----:B------:R-:W2:Y:S04]  /*1740*/  LDG.E.64 R8, desc[UR36][R22.64] ;  /* 0x0000002416087981 */ /* 0x000ea8000c1e1b00 */
[----:B------:R-:W2:Y:S01]  /*1750*/  LDG.E.64 R10, desc[UR36][R22.64+0x8] ;  /* 0x00000824160a7981 */ /* 0x000ea2000c1e1b00 */
[----:B------:R0:W3:Y:S01]  /*1760*/  LDC.64 R12, c[0x4][R24] ;  /* 0x01000000180c7b82 */ /* 0x0000e20000000a00 */
[----:B------:R-:W-:Y:S01]  /*1770*/  IMAD.U32 R25, RZ, RZ, UR41 ;  /* 0x00000029ff197e24 */ /* 0x000fe2000f8e00ff */
[----:B------:R-:W-:Y:S01]  /*1780*/  MOV R7, UR39 ;  /* 0x0000002700077c02 */ /* 0x000fe20008000f00 */
[----:B-1----:R-:W-:Y:S02]  /*1790*/  IMAD.U32 R4, RZ, RZ, UR4 ;  /* 0x00000004ff047e24 */ /* 0x002fe4000f8e00ff */
[----:B------:R-:W-:Y:S01]  /*17a0*/  IMAD.U32 R5, RZ, RZ, UR5 ;  /* 0x00000005ff057e24 */ /* 0x000fe2000f8e00ff */
[----:B------:R-:W-:Y:S01]  /*17b0*/  ISETP.NE.AND P0, PT, R25, 0x1, PT ;  /* 0x000000011900780c */ /* 0x000fe20003f05270 */
[----:B------:R-:W-:-:S03]  /*17c0*/  IMAD.U32 R6, RZ, RZ, UR38 ;  /* 0x00000026ff067e24 */ /* 0x000fc6000f8e00ff */
[----:B------:R-:W-:Y:S01]  /*17d0*/  P2R R0, PR, RZ, 0x1 ;  /* 0x00000001ff007803 */ /* 0x000fe20000000000 */
[----:B--23--:R0:W-:Y:S08]  /*17e0*/  STL.128 [R1], R8 ;  /* 0x0000000801007387 */ /* 0x00c1f00000100c00 */
[----:B------:R-:W-:-:S07]  /*17f0*/  LEPC R20, `(.L_x_34) ;  /* 0x000000001014794e */ /* 0x000fce0000000000 */
[----:B0-----:R-:W-:Y:S05]  /*1800*/  CALL.ABS.NOINC R12 ;  /* 0x000000000c007343 */ /* 0x001fea0003c00000 */
.L_x_34:
[----:B------:R-:W-:-:S13]  /*1810*/  ISETP.NE.AND P6, PT, R25, 0x1, PT ;  /* 0x000000011900780c */ /* 0x000fda0003fc5270 */
[----:B------:R-:W-:Y:S05]  /*1820*/  @!P6 BRA `(.L_x_33) ;  /* 0x00000000006ce947 */ /* 0x000fea0003800000 */
[----:B------:R-:W2:Y:S04]  /*1830*/  LDG.E.64 R8, desc[UR36][R22.64+0x28] ;  /* 0x0000282416087981 */ /* 0x000ea8000c1e1b00 */
[----:B------:R-:W2:Y:S01]  /*1840*/  LDG.E.64 R10, desc[UR36][R22.64+0x30] ;  /* 0x00003024160a7981 */ /* 0x000ea2000c1e1b00 */
[----:B------:R0:W1:Y:S01]  /*1850*/  LDC.64 R12, c[0x4][R24] ;  /* 0x01000000180c7b82 */ /* 0x0000620000000a00 */
[----:B------:R-:W3:Y:S01]  /*1860*/  LDCU.64 UR4, c[0x4][0x38] ;  /* 0x01000700ff0477ac */ /* 0x000ee20008000a00 */
[----:B------:R-:W-:Y:S02]  /*1870*/  IMAD.U32 R25, RZ, RZ, UR41 ;  /* 0x00000029ff197e24 */ /* 0x000fe4000f8e00ff */
[----:B------:R-:W-:Y:S02]  /*1880*/  IMAD.U32 R6, RZ, RZ, UR38 ;  /* 0x00000026ff067e24 */ /* 0x000fe4000f8e00ff */
[----:B------:R-:W-:Y:S01]  /*1890*/  IMAD.U32 R7, RZ, RZ, UR39 ;  /* 0x00000027ff077e24 */ /* 0x000fe2000f8e00ff */
[----:B------:R-:W-:-:S04]  /*18a0*/  ISETP.NE.AND P0, PT, R25, 0x2, PT ;  /* 0x000000021900780c */ /* 0x000fc80003f05270 */
[----:B------:R-:W-:Y:S01]  /*18b0*/  P2R R0, PR, RZ, 0x1 ;  /* 0x00000001ff007803 */ /* 0x000fe20000000000 */
[----:B---3--:R-:W-:Y:S02]  /*18c0*/  IMAD.U32 R4, RZ, RZ, UR4 ;  /* 0x00000004ff047e24 */ /* 0x008fe4000f8e00ff */
[----:B------:R-:W-:Y:S01]  /*18d0*/  IMAD.U32 R5, RZ, RZ, UR5 ;  /* 0x00000005ff057e24 */ /* 0x000fe2000f8e00ff */
[----:B-12---:R0:W-:Y:S06]  /*18e0*/  STL.128 [R1], R8 ;  /* 0x0000000801007387 */ /* 0x0061ec0000100c00 */
[----:B------:R-:W-:-:S07]  /*18f0*/  LEPC R20, `(.L_x_35) ;  /* 0x000000001014794e */ /* 0x000fce0000000000 */
[----:B0-----:R-:W-:Y:S05]  /*1900*/  CALL.ABS.NOINC R12 ;  /* 0x000000000c007343 */ /* 0x001fea0003c00000 */
.L_x_35:
[----:B------:R-:W-:-:S13]  /*1910*/  ISETP.NE.AND P6, PT, R25, 0x2, PT ;  /* 0x000000021900780c */ /* 0x000fda0003fc5270 */
[----:B------:R-:W-:Y:S05]  /*1920*/  @!P6 BRA `(.L_x_33) ;  /* 0x00000000002ce947 */ /* 0x000fea0003800000 */
[----:B------:R-:W2:Y:S04]  /*1930*/  LDG.E.64 R8, desc[UR36][R22.64+0x50] ;  /* 0x0000502416087981 */ /* 0x000ea8000c1e1b00 */
[----:B------:R-:W2:Y:S01]  /*1940*/  LDG.E.64 R10, desc[UR36][R22.64+0x58] ;  /* 0x00005824160a7981 */ /* 0x000ea2000c1e1b00 */
[----:B------:R-:W0:Y:S01]  /*1950*/  LDC.64 R24, c[0x4][R24] ;  /* 0x0100000018187b82 */ /* 0x000e220000000a00 */
[----:B------:R-:W1:Y:S01]  /*1960*/  LDCU.64 UR4, c[0x4][0x38] ;  /* 0x01000700ff0477ac */ /* 0x000e620008000a00 */
[----:B------:R-:W-:Y:S01]  /*1970*/  MOV R6, UR38 ;  /* 0x0000002600067c02 */ /* 0x000fe20008000f00 */
[----:B------:R-:W-:Y:S02]  /*1980*/  IMAD.U32 R7, RZ, RZ, UR39 ;  /* 0x00000027ff077e24 */ /* 0x000fe4000f8e00ff */
[----:B-1----:R-:W-:-:S02]  /*1990*/  IMAD.U32 R4, RZ, RZ, UR4 ;  /* 0x00000004ff047e24 */ /* 0x002fc4000f8e00ff */
[----:B------:R-:W-:Y:S01]  /*19a0*/  IMAD.U32 R5, RZ, RZ, UR5 ;  /* 0x00000005ff057e24 */ /* 0x000fe2000f8e00ff */
[----:B0-2---:R1:W-:Y:S06]  /*19b0*/  STL.128 [R1], R8 ;  /* 0x0000000801007387 */ /* 0x0053ec0000100c00 */
[----:B------:R-:W-:-:S07]  /*19c0*/  LEPC R20, `(.L_x_33) ;  /* 0x000000001014794e */ /* 0x000fce0000000000 */
[----:B-1----:R-:W-:Y:S05]  /*19d0*/  CALL.ABS.NOINC R24 ;  /* 0x0000000018007343 */ /* 0x002fea0003c00000 */
.L_x_33:
[----:B------:R-:W-:Y:S01]  /*19e0*/  MOV R0, 0x0 ;  /* 0x0000000000007802 */ /* 0x000fe20000000f00 */
[----:B------:R-:W0:Y:S01]  /*19f0*/  LDCU.64 UR4, c[0x4][0x40] ;  /* 0x01000800ff0477ac */ /* 0x000e220008000a00 */
[----:B------:R-:W-:Y:S02]  /*1a00*/  CS2R R6, SRZ ;  /* 0x0000000000067805 */ /* 0x000fe4000001ff00 */
[----:B------:R1:W2:Y:S01]  /*1a10*/  LDC.64 R8, c[0x4][R0] ;  /* 0x0100000000087b82 */ /* 0x0002a20000000a00 */
[----:B0-----:R-:W-:Y:S02]  /*1a20*/  IMAD.U32 R4, RZ, RZ, UR4 ;  /* 0x00000004ff047e24 */ /* 0x001fe4000f8e00ff */
[----:B-1----:R-:W-:-:S07]  /*1a30*/  IMAD.U32 R5, RZ, RZ, UR5 ;  /* 0x00000005ff057e24 */ /* 0x002fce000f8e00ff */
[----:B------:R-:W-:-:S07]  /*1a40*/  LEPC R20, `(.L_x_36) ;  /* 0x000000001014794e */ /* 0x000fce0000000000 */
[----:B--2---:R-:W-:Y:S05]  /*1a50*/  CALL.ABS.NOINC R8 ;  /* 0x0000000008007343 */ /* 0x004fea0003c00000 */
.L_x_36:
[----:B------:R-:W0:Y:S02]  /*1a60*/  LDC.64 R4, c[0x4][0x28] ;  /* 0x01000a00ff047b82 */ /* 0x000e240000000a00 */
[----:B0-----:R-:W2:Y:S01]  /*1a70*/  LDG.E.64 R8, desc[UR36][R4.64] ;  /* 0x0000002404087981 */ /* 0x001ea2000c1e1b00 */
[----:B------:R-:W-:Y:S01]  /*1a80*/  UMOV UR4, 0xd2f1a9fc ;  /* 0xd2f1a9fc00047882 */ /* 0x000fe20000000000 */
[----:B------:R-:W-:Y:S02]  /*1a90*/  UMOV UR5, 0x3f50624d ;  /* 0x3f50624d00057882 */ /* 0x000fe40000000000 */
[----:B--2---:R-:W-:-:S07]  /*1aa0*/  DADD R8, R8, UR4 ;  /* 0x0000000408087e29 */ /* 0x004fce0008000000 */
[----:B------:R0:W-:Y:S04]  /*1ab0*/  STG.E.64 desc[UR36][R4.64], R8 ;  /* 0x0000000804007986 */ /* 0x0001e8000c101b24 */
.L_x_24:
[----:B------:R-:W-:Y:S05]  /*1ac0*/  BSYNC.RECONVERGENT B7 ;  /* 0x0000000000077941 */ /* 0x000fea0003800200 */
.L_x_23:
[----:B-----5:R-:W-:-:S14]  /*1ad0*/  DSETP.GEU.AND P0, PT, R8, 20, PT ;  /* 0x403400000800742a */ /* 0x020fdc0003f0e000 */
[----:B------:R-:W-:Y:S05]  /*1ae0*/  @!P0 BRA `(.L_x_37) ;  /* 0xffffffe400948947 */ /* 0x000fea000383ffff */
[----:B------:R-:W-:Y:S05]  /*1af0*/  EXIT ;  /* 0x000000000000794d */ /* 0x000fea0003800000 */
        .weak           $__internal_0_$__cuda_sm20_div_rn_f64_full
        .type           $__internal_0_$__cuda_sm20_div_rn_f64_full,@function
        .size           $__internal_0_$__cuda_sm20_div_rn_f64_full,($__internal_1_$__cuda_sm20_dsqrt_rn_f64_mediumpath_v1 - $__internal_0_$__cuda_sm20_div_rn_f64_full)
$__internal_0_$__cuda_sm20_div_rn_f64_full:
[C---:B------:R-:W-:Y:S01]  /*1b00*/  FSETP.GEU.AND P0, PT, |R23|.reuse, 1.469367938527859385e-39, PT ;  /* 0x001000001700780b */ /* 0x040fe20003f0e200 */
[----:B------:R-:W-:Y:S01]  /*1b10*/  IMAD.MOV.U32 R30, RZ, RZ, 0x1 ;  /* 0x00000001ff1e7424 */ /* 0x000fe200078e00ff */
[----:B------:R-:W-:Y:S01]  /*1b20*/  LOP3.LUT R12, R23, 0x800fffff, RZ, 0xc0, !PT ;  /* 0x800fffff170c7812 */ /* 0x000fe200078ec0ff */
[----:B------:R-:W-:Y:S01]  /*1b30*/  IMAD.MOV.U32 R5, RZ, RZ, 0x1ca00000 ;  /* 0x1ca00000ff057424 */ /* 0x000fe200078e00ff */
[C---:B------:R-:W-:Y:S01]  /*1b40*/  FSETP.GEU.AND P3, PT, |R27|.reuse, 1.469367938527859385e-39, PT ;  /* 0x001000001b00780b */ /* 0x040fe20003f6e200 */
[----:B------:R-:W-:Y:S01]  /*1b50*/  BSSY.RECONVERGENT B3, `(.L_x_38) ;  /* 0x0000052000037945 */ /* 0x000fe20003800200 */
[----:B------:R-:W-:Y:S01]  /*1b60*/  LOP3.LUT R13, R12, 0x3ff00000, RZ, 0xfc, !PT ;  /* 0x3ff000000c0d7812 */ /* 0x000fe200078efcff */
[----:B------:R-:W-:Y:S01]  /*1b70*/  IMAD.MOV.U32 R12, RZ, RZ, R22 ;  /* 0x000000ffff0c7224 */ /* 0x000fe200078e0016 */
[----:B------:R-:W-:Y:S02]  /*1b80*/  LOP3.LUT R3, R27, 0x7ff00000, RZ, 0xc0, !PT ;  /* 0x7ff000001b037812 */ /* 0x000fe400078ec0ff */
[----:B------:R-:W-:-:S03]  /*1b90*/  LOP3.LUT R36, R23, 0x7ff00000, RZ, 0xc0, !PT ;  /* 0x7ff0000017247812 */ /* 0x000fc600078ec0ff */
[----:B------:R-:W-:Y:S01]  /*1ba0*/  @!P0 DMUL R12, R22, 8.98846567431157953865e+307 ;  /* 0x7fe00000160c8828 */ /* 0x000fe20000000000 */
[----:B------:R-:W-:Y:S01]  /*1bb0*/  ISETP.GE.U32.AND P2, PT, R3, R36, PT ;  /* 0x000000240300720c */ /* 0x000fe20003f46070 */
[----:B------:R-:W-:Y:S02]  /*1bc0*/  IMAD.MOV.U32 R37, RZ, RZ, R3 ;  /* 0x000000ffff257224 */ /* 0x000fe400078e0003 */
[----:B------:R-:W-:Y:S02]  /*1bd0*/  @!P3 LOP3.LUT R32, R23, 0x7ff00000, RZ, 0xc0, !PT ;  /* 0x7ff000001720b812 */ /* 0x000fe400078ec0ff */
[----:B------:R-:W0:Y:S02]  /*1be0*/  MUFU.RCP64H R31, R13 ;  /* 0x0000000d001f7308 */ /* 0x000e240000001800 */
[----:B------:R-:W-:Y:S02]  /*1bf0*/  @!P3 ISETP.GE.U32.AND P4, PT, R3, R32, PT ;  /* 0x000000200300b20c */ /* 0x000fe40003f86070 */
[----:B------:R-:W-:-:S02]  /*1c00*/  @!P0 LOP3.LUT R36, R13, 0x7ff00000, RZ, 0xc0, !PT ;  /* 0x7ff000000d248812 */ /* 0x000fc400078ec0ff */
[----:B------:R-:W-:-:S04]  /*1c10*/  @!P3 SEL R33, R5, 0x63400000, !P4 ;  /* 0x634000000521b807 */ /* 0x000fc80006000000 */
[----:B------:R-:W-:-:S04]  /*1c20*/  @!P3 LOP3.LUT R34, R33, 0x80000000, R27, 0xf8, !PT ;  /* 0x800000002122b812 */ /* 0x000fc800078ef81b */
[----:B------:R-:W-:Y:S02]  /*1c30*/  @!P3 LOP3.LUT R35, R34, 0x100000, RZ, 0xfc, !PT ;  /* 0x001000002223b812 */ /* 0x000fe400078efcff */
[----:B------:R-:W-:Y:S01]  /*1c40*/  @!P3 MOV R34, RZ ;  /* 0x000000ff0022b202 */ /* 0x000fe20000000f00 */
[----:B0-----:R-:W-:-:S08]  /*1c50*/  DFMA R28, R30, -R12, 1 ;  /* 0x3ff000001e1c742b */ /* 0x001fd0000000080c */
[----:B------:R-:W-:-:S08]  /*1c60*/  DFMA R28, R28, R28, R28 ;  /* 0x0000001c1c1c722b */ /* 0x000fd0000000001c */
[----:B------:R-:W-:Y:S01]  /*1c70*/  DFMA R30, R30, R28, R30 ;  /* 0x0000001c1e1e722b */ /* 0x000fe2000000001e */
[----:B------:R-:W-:Y:S01]  /*1c80*/  SEL R29, R5, 0x63400000, !P2 ;  /* 0x63400000051d7807 */ /* 0x000fe20005000000 */
[----:B------:R-:W-:-:S03]  /*1c90*/  IMAD.MOV.U32 R28, RZ, RZ, R26 ;  /* 0x000000ffff1c7224 */ /* 0x000fc600078e001a */
[----:B------:R-:W-:-:S03]  /*1ca0*/  LOP3.LUT R29, R29, 0x800fffff, R27, 0xf8, !PT ;  /* 0x800fffff1d1d7812 */ /* 0x000fc600078ef81b */
[----:B------:R-:W-:-:S03]  /*1cb0*/  DFMA R32, R30, -R12, 1 ;  /* 0x3ff000001e20742b */ /* 0x000fc6000000080c */
[----:B------:R-:W-:-:S05]  /*1cc0*/  @!P3 DFMA R28, R28, 2, -R34 ;  /* 0x400000001c1cb82b */ /* 0x000fca0000000822 */
[----:B------:R-:W-:-:S05]  /*1cd0*/  DFMA R32, R30, R32, R30 ;  /* 0x000000201e20722b */ /* 0x000fca000000001e */
[----:B------:R-:W-:-:S03]  /*1ce0*/  @!P3 LOP3.LUT R37, R29, 0x7ff00000, RZ, 0xc0, !PT ;  /* 0x7ff000001d25b812 */ /* 0x000fc600078ec0ff */
[----:B------:R-:W-:Y:S02]  /*1cf0*/  DMUL R30, R32, R28 ;  /* 0x0000001c201e7228 */ /* 0x000fe40000000000 */
[----:B------:R-:W-:-:S05]  /*1d00*/  VIADD R38, R37, 0xffffffff ;  /* 0xffffffff25267836 */ /* 0x000fca0000000000 */
[----:B------:R-:W-:Y:S01]  /*1d10*/  ISETP.GT.U32.AND P0, PT, R38, 0x7feffffe, PT ;  /* 0x7feffffe2600780c */ /* 0x000fe20003f04070 */
[----:B------:R-:W-:Y:S01]  /*1d20*/  VIADD R38, R36, 0xffffffff ;  /* 0xffffffff24267836 */ /* 0x000fe20000000000 */
[----:B------:R-:W-:-:S04]  /*1d30*/  DFMA R34, R30, -R12, R28 ;  /* 0x8000000c1e22722b */ /* 0x000fc8000000001c */
[----:B------:R-:W-:-:S04]  /*1d40*/  ISETP.GT.U32.OR P0, PT, R38, 0x7feffffe, P0 ;  /* 0x7feffffe2600780c */ /* 0x000fc80000704470 */
[----:B------:R-:W-:-:S09]  /*1d50*/  DFMA R34, R32, R34, R30 ;  /* 0x000000222022722b */ /* 0x000fd2000000001e */
[----:B------:R-:W-:Y:S05]  /*1d60*/  @P0 BRA `(.L_x_39) ;  /* 0x00000000006c0947 */ /* 0x000fea0003800000 */
[----:B------:R-:W-:-:S04]  /*1d70*/  LOP3.LUT R30, R23, 0x7ff00000, RZ, 0xc0, !PT ;  /* 0x7ff00000171e7812 */ /* 0x000fc800078ec0ff */
[CC--:B------:R-:W-:Y:S02]  /*1d80*/  VIADDMNMX R26, R3.reuse, -R30.reuse, 0xb9600000, !PT ;  /* 0xb9600000031a7446 */ /* 0x0c0fe4000780091e */
[----:B------:R-:W-:Y:S02]  /*1d90*/  ISETP.GE.U32.AND P0, PT, R3, R30, PT ;  /* 0x0000001e0300720c */ /* 0x000fe40003f06070 */
[----:B------:R-:W-:Y:S02]  /*1da0*/  VIMNMX R3, PT, PT, R26, 0x46a00000, PT ;  /* 0x46a000001a037848 */ /* 0x000fe40003fe0100 */
[----:B------:R-:W-:-:S05]  /*1db0*/  SEL R26, R5, 0x63400000, !P0 ;  /* 0x63400000051a7807 */ /* 0x000fca0004000000 */
[----:B------:R-:W-:Y:S02]  /*1dc0*/  IMAD.IADD R3, R3, 0x1, -R26 ;  /* 0x0000000103037824 */ /* 0x000fe400078e0a1a */
[----:B------:R-:W-:Y:S02]  /*1dd0*/  IMAD.MOV.U32 R26, RZ, RZ, RZ ;  /* 0x000000ffff1a7224 */ /* 0x000fe400078e00ff */
[----:B------:R-:W-:-:S06]  /*1de0*/  VIADD R27, R3, 0x7fe00000 ;  /* 0x7fe00000031b7836 */ /* 0x000fcc0000000000 */
[----:B------:R-:W-:-:S10]  /*1df0*/  DMUL R30, R34, R26 ;  /* 0x0000001a221e7228 */ /* 0x000fd40000000000 */
[----:B------:R-:W-:-:S13]  /*1e00*/  FSETP.GTU.AND P0, PT, |R31|, 1.469367938527859385e-39, PT ;  /* 0x001000001f00780b */ /* 0x000fda0003f0c200 */
[----:B------:R-:W-:Y:S05]  /*1e10*/  @P0 BRA `(.L_x_40) ;  /* 0x0000000000940947 */ /* 0x000fea0003800000 */
[----:B------:R-:W-:Y:S01]  /*1e20*/  DFMA R12, R34, -R12, R28 ;  /* 0x8000000c220c722b */ /* 0x000fe2000000001c */
[----:B------:R-:W-:-:S09]  /*1e30*/  IMAD.MOV.U32 R26, RZ, RZ, RZ ;  /* 0x000000ffff1a7224 */ /* 0x000fd200078e00ff */
[C---:B------:R-:W-:Y:S02]  /*1e40*/  FSETP.NEU.AND P0, PT, R13.reuse, RZ, PT ;  /* 0x000000ff0d00720b */ /* 0x040fe40003f0d000 */
[----:B------:R-:W-:-:S04]  /*1e50*/  LOP3.LUT R23, R13, 0x80000000, R23, 0x48, !PT ;  /* 0x800000000d177812 */ /* 0x000fc800078e4817 */
[----:B------:R-:W-:-:S07]  /*1e60*/  LOP3.LUT R27, R23, R27, RZ, 0xfc, !PT ;  /* 0x0000001b171b7212 */ /* 0x000fce00078efcff */
[----:B------:R-:W-:Y:S05]  /*1e70*/  @!P0 BRA `(.L_x_40) ;  /* 0x00000000007c8947 */ /* 0x000fea0003800000 */
[C---:B------:R-:W-:Y:S01]  /*1e80*/  IADD3 R13, PT, PT, -R3.reuse, RZ, RZ ;  /* 0x000000ff030d7210 */ /* 0x040fe20007ffe1ff */
[----:B------:R-:W-:Y:S01]  /*1e90*/  IMAD.MOV.U32 R12, RZ, RZ, RZ ;  /* 0x000000ffff0c7224 */ /* 0x000fe200078e00ff */
[----:B------:R-:W-:Y:S01]  /*1ea0*/  DMUL.RP R26, R34, R26 ;  /* 0x0000001a221a7228 */ /* 0x000fe20000008000 */
[----:B------:R-:W-:-:S04]  /*1eb0*/  IADD3 R3, PT, PT, -R3, -0x43300000, RZ ;  /* 0xbcd0000003037810 */ /* 0x000fc80007ffe1ff */
[----:B------:R-:W-:-:S05]  /*1ec0*/  DFMA R12, R30, -R12, R34 ;  /* 0x8000000c1e0c722b */ /* 0x000fca0000000022 */
[----:B------:R-:W-:-:S05]  /*1ed0*/  LOP3.LUT R23, R27, R23, RZ, 0x3c, !PT ;  /* 0x000000171b177212 */ /* 0x000fca00078e3cff */
[----:B------:R-:W-:-:S04]  /*1ee0*/  FSETP.NEU.AND P0, PT, |R13|, R3, PT ;  /* 0x000000030d00720b */ /* 0x000fc80003f0d200 */
[----:B------:R-:W-:Y:S02]  /*1ef0*/  FSEL R30, R26, R30, !P0 ;  /* 0x0000001e1a1e7208 */ /* 0x000fe40004000000 */
[----:B------:R-:W-:Y:S01]  /*1f00*/  FSEL R31, R23, R31, !P0 ;  /* 0x0000001f171f7208 */ /* 0x000fe20004000000 */
[----:B------:R-:W-:Y:S06]  /*1f10*/  BRA `(.L_x_40) ;  /* 0x0000000000547947 */ /* 0x000fec0003800000 */
.L_x_39:
[----:B------:R-:W-:-:S14]  /*1f20*/  DSETP.NAN.AND P0, PT, R26, R26, PT ;  /* 0x0000001a1a00722a */ /* 0x000fdc0003f08000 */
[----:B------:R-:W-:Y:S05]  /*1f30*/  @P0 BRA `(.L_x_41) ;  /* 0x0000000000440947 */ /* 0x000fea0003800000 */
[----:B------:R-:W-:-:S14]  /*1f40*/  DSETP.NAN.AND P0, PT, R22, R22, PT ;  /* 0x000000161600722a */ /* 0x000fdc0003f08000 */
[----:B------:R-:W-:Y:S05]  /*1f50*/  @P0 BRA `(.L_x_42) ;  /* 0x0000000000300947 */ /* 0x000fea0003800000 */
[----:B------:R-:W-:Y:S01]  /*1f60*/  ISETP.NE.AND P0, PT, R37, R36, PT ;  /* 0x000000242500720c */ /* 0x000fe20003f05270 */
[----:B------:R-:W-:Y:S02]  /*1f70*/  IMAD.MOV.U32 R30, RZ, RZ, 0x0 ;  /* 0x00000000ff1e7424 */ /* 0x000fe400078e00ff */
[----:B------:R-:W-:-:S10]  /*1f80*/  IMAD.MOV.U32 R31, RZ, RZ, -0x80000 ;  /* 0xfff80000ff1f7424 */ /* 0x000fd400078e00ff */
[----:B------:R-:W-:Y:S05]  /*1f90*/  @!P0 BRA `(.L_x_40) ;  /* 0x0000000000348947 */ /* 0x000fea0003800000 */
[----:B------:R-:W-:Y:S02]  /*1fa0*/  ISETP.NE.AND P0, PT, R37, 0x7ff00000, PT ;  /* 0x7ff000002500780c */ /* 0x000fe40003f05270 */
[----:B------:R-:W-:Y:S02]  /*1fb0*/  LOP3.LUT R31, R27, 0x80000000, R23, 0x48, !PT ;  /* 0x800000001b1f7812 */ /* 0x000fe400078e4817 */
[----:B------:R-:W-:-:S13]  /*1fc0*/  ISETP.EQ.OR P0, PT, R36, RZ, !P0 ;  /* 0x000000ff2400720c */ /* 0x000fda0004702670 */
[----:B------:R-:W-:Y:S01]  /*1fd0*/  @P0 LOP3.LUT R3, R31, 0x7ff00000, RZ, 0xfc, !PT ;  /* 0x7ff000001f030812 */ /* 0x000fe200078efcff */
[----:B------:R-:W-:Y:S02]  /*1fe0*/  @!P0 IMAD.MOV.U32 R30, RZ, RZ, RZ ;  /* 0x000000ffff1e8224 */ /* 0x000fe400078e00ff */
[----:B------:R-:W-:Y:S02]  /*1ff0*/  @P0 IMAD.MOV.U32 R30, RZ, RZ, RZ ;  /* 0x000000ffff1e0224 */ /* 0x000fe400078e00ff */
[----:B------:R-:W-:Y:S01]  /*2000*/  @P0 IMAD.MOV.U32 R31, RZ, RZ, R3 ;  /* 0x000000ffff1f0224 */ /* 0x000fe200078e0003 */
[----:B------:R-:W-:Y:S06]  /*2010*/  BRA `(.L_x_40) ;  /* 0x0000000000147947 */ /* 0x000fec0003800000 */
.L_x_42:
[----:B------:R-:W-:Y:S01]  /*2020*/  LOP3.LUT R31, R23, 0x80000, RZ, 0xfc, !PT ;  /* 0x00080000171f7812 */ /* 0x000fe200078efcff */
[----:B------:R-:W-:Y:S01]  /*2030*/  IMAD.MOV.U32 R30, RZ, RZ, R22 ;  /* 0x000000ffff1e7224 */ /* 0x000fe200078e0016 */
[----:B------:R-:W-:Y:S06]  /*2040*/  BRA `(.L_x_40) ;  /* 0x0000000000087947 */ /* 0x000fec0003800000 */
.L_x_41:
[----:B------:R-:W-:Y:S02]  /*2050*/  LOP3.LUT R31, R27, 0x80000, RZ, 0xfc, !PT ;  /* 0x000800001b1f7812 */ /* 0x000fe400078efcff */
[----:B------:R-:W-:-:S07]  /*2060*/  MOV R30, R26 ;  /* 0x0000001a001e7202 */ /* 0x000fce0000000f00 */
.L_x_40:
[----:B------:R-:W-:Y:S05]  /*2070*/  BSYNC.RECONVERGENT B3 ;  /* 0x0000000000037941 */ /* 0x000fea0003800200 */
.L_x_38:
[----:B------:R-:W-:Y:S02]  /*2080*/  IMAD.MOV.U32 R12, RZ, RZ, R0 ;  /* 0x000000ffff0c7224 */ /* 0x000fe400078e0000 */
[----:B------:R-:W-:-:S04]  /*2090*/  IMAD.MOV.U32 R13, RZ, RZ, 0x0 ;  /* 0x00000000ff0d7424 */ /* 0x000fc800078e00ff */
[----:B------:R-:W-:Y:S05]  /*20a0*/  RET.REL.NODEC R12 `(_Z7RoutineP8MatPointP9Direction) ;  /* 0xffffffdc0cd47950 */ /* 0x000fea0003c3ffff */
        .weak           $__internal_1_$__cuda_sm20_dsqrt_rn_f64_mediumpath_v1
        .type           $__internal_1_$__cuda_sm20_dsqrt_rn_f64_mediumpath_v1,@function
        .size           $__internal_1_$__cuda_sm20_dsqrt_rn_f64_mediumpath_v1,($_Z7RoutineP8MatPointP9Direction$__internal_accurate_pow - $__internal_1_$__cuda_sm20_dsqrt_rn_f64_mediumpath_v1)
$__internal_1_$__cuda_sm20_dsqrt_rn_f64_mediumpath_v1:
[----:B------:R-:W-:Y:S01]  /*20b0*/  ISETP.GE.U32.AND P0, PT, R24, -0x3400000, PT ;  /* 0xfcc000001800780c */ /* 0x000fe20003f06070 */
[----:B------:R-:W-:Y:S01]  /*20c0*/  BSSY.RECONVERGENT B3, `(.L_x_43) ;  /* 0x0000028000037945 */ /* 0x000fe20003800200 */
[----:B------:R-:W-:Y:S02]  /*20d0*/  IMAD.MOV.U32 R29, RZ, RZ, R27 ;  /* 0x000000ffff1d7224 */ /* 0x000fe400078e001b */
[----:B------:R-:W-:Y:S02]  /*20e0*/  IMAD.MOV.U32 R24, RZ, RZ, R32 ;  /* 0x000000ffff187224 */ /* 0x000fe400078e0020 */
[----:B------:R-:W-:Y:S02]  /*20f0*/  IMAD.MOV.U32 R25, RZ, RZ, R33 ;  /* 0x000000ffff197224 */ /* 0x000fe400078e0021 */
[----:B------:R-:W-:Y:S02]  /*2100*/  IMAD.MOV.U32 R26, RZ, RZ, R20 ;  /* 0x000000ffff1a7224 */ /* 0x000fe400078e0014 */
[----:B------:R-:W-:-:S03]  /*2110*/  IMAD.MOV.U32 R27, RZ, RZ, R21 ;  /* 0x000000ffff1b7224 */ /* 0x000fc600078e0015 */
[----:B------:R-:W-:Y:S05]  /*2120*/  @!P0 BRA `(.L_x_44) ;  /* 0x0000000000208947 */ /* 0x000fea0003800000 */
[----:B------:R-:W-:-:S10]  /*2130*/  DFMA.RM R24, R24, R28, R30 ;  /* 0x0000001c1818722b */ /* 0x000fd4000000401e */
[----:B------:R-:W-:-:S04]  /*2140*/  IADD3 R28, P0, PT, R24, 0x1, RZ ;  /* 0x00000001181c7810 */ /* 0x000fc80007f1e0ff */
[----:B------:R-:W-:-:S06]  /*2150*/  IADD3.X R29, PT, PT, RZ, R25, RZ, P0, !PT ;  /* 0x00000019ff1d7210 */ /* 0x000fcc00007fe4ff */
[----:B------:R-:W-:-:S08]  /*2160*/  DFMA.RP R26, -R24, R28, R26 ;  /* 0x0000001c181a722b */ /* 0x000fd0000000811a */
[----:B------:R-:W-:-:S06]  /*2170*/  DSETP.GT.AND P0, PT, R26, RZ, PT ;  /* 0x000000ff1a00722a */ /* 0x000fcc0003f04000 */
[----:B------:R-:W-:Y:S02]  /*2180*/  FSEL R24, R28, R24, P0 ;  /* 0x000000181c187208 */ /* 0x000fe40000000000 */
[----:B------:R-:W-:Y:S01]  /*2190*/  FSEL R25, R29, R25, P0 ;  /* 0x000000191d197208 */ /* 0x000fe20000000000 */
[----:B------:R-:W-:Y:S06]  /*21a0*/  BRA `(.L_x_45) ;  /* 0x0000000000647947 */ /* 0x000fec0003800000 */
.L_x_44:
[----:B------:R-:W-:-:S14]  /*21b0*/  DSETP.NE.AND P0, PT, R26, RZ, PT ;  /* 0x000000ff1a00722a */ /* 0x000fdc0003f05000 */
[----:B------:R-:W-:Y:S05]  /*21c0*/  @!P0 BRA `(.L_x_46) ;  /* 0x0000000000588947 */ /* 0x000fea0003800000 */
[----:B------:R-:W-:-:S13]  /*21d0*/  ISETP.GE.AND P0, PT, R27, RZ, PT ;  /* 0x000000ff1b00720c */ /* 0x000fda0003f06270 */
[----:B------:R-:W-:Y:S02]  /*21e0*/  @!P0 IMAD.MOV.U32 R24, RZ, RZ, 0x0 ;  /* 0x00000000ff188424 */ /* 0x000fe400078e00ff */
[----:B------:R-:W-:Y:S01]  /*21f0*/  @!P0 IMAD.MOV.U32 R25, RZ, RZ, -0x80000 ;  /* 0xfff80000ff198424 */ /* 0x000fe200078e00ff */
[----:B------:R-:W-:Y:S06]  /*2200*/  @!P0 BRA `(.L_x_45) ;  /* 0x00000000004c8947 */ /* 0x000fec0003800000 */
[----:B------:R-:W-:-:S13]  /*2210*/  ISETP.GT.AND P0, PT, R27, 0x7fefffff, PT ;  /* 0x7fefffff1b00780c */ /* 0x000fda0003f04270 */
[----:B------:R-:W-:Y:S05]  /*2220*/  @P0 BRA `(.L_x_46) ;  /* 0x0000000000400947 */ /* 0x000fea0003800000 */
[----:B------:R-:W-:Y:S01]  /*2230*/  DMUL R24, R26, 8.11296384146066816958e+31 ;  /* 0x469000001a187828 */ /* 0x000fe20000000000 */
[----:B------:R-:W-:Y:S02]  /*2240*/  IMAD.MOV.U32 R30, RZ, RZ, 0x0 ;  /* 0x00000000ff1e7424 */ /* 0x000fe400078e00ff */
[----:B------:R-:W-:Y:S02]  /*2250*/  IMAD.MOV.U32 R26, RZ, RZ, RZ ;  /* 0x000000ffff1a7224 */ /* 0x000fe400078e00ff */
[----:B------:R-:W-:Y:S01]  /*2260*/  IMAD.MOV.U32 R31, RZ, RZ, 0x3fd80000 ;  /* 0x3fd80000ff1f7424 */ /* 0x000fe200078e00ff */
[----:B------:R-:W0:Y:S03]  /*2270*/  MUFU.RSQ64H R27, R25 ;  /* 0x00000019001b7308 */ /* 0x000e260000001c00 */
[----:B0-----:R-:W-:-:S08]  /*2280*/  DMUL R28, R26, R26 ;  /* 0x0000001a1a1c7228 */ /* 0x001fd00000000000 */
[----:B------:R-:W-:-:S08]  /*2290*/  DFMA R28, R24, -R28, 1 ;  /* 0x3ff00000181c742b */ /* 0x000fd0000000081c */
[----:B------:R-:W-:Y:S02]  /*22a0*/  DFMA R30, R28, R30, 0.5 ;  /* 0x3fe000001c1e742b */ /* 0x000fe4000000001e */
[----:B------:R-:W-:-:S08]  /*22b0*/  DMUL R28, R26, R28 ;  /* 0x0000001c1a1c7228 */ /* 0x000fd00000000000 */
[----:B------:R-:W-:-:S08]  /*22c0*/  DFMA R28, R30, R28, R26 ;  /* 0x0000001c1e1c722b */ /* 0x000fd0000000001a */
[----:B------:R-:W-:Y:S02]  /*22d0*/  DMUL R26, R24, R28 ;  /* 0x0000001c181a7228 */ /* 0x000fe40000000000 */
[----:B------:R-:W-:-:S06]  /*22e0*/  VIADD R29, R29, 0xfff00000 ;  /* 0xfff000001d1d7836 */ /* 0x000fcc0000000000 */
[----:B------:R-:W-:-:S08]  /*22f0*/  DFMA R30, R26, -R26, R24 ;  /* 0x8000001a1a1e722b */ /* 0x000fd00000000018 */
[----:B------:R-:W-:-:S10]  /*2300*/  DFMA R24, R28, R30, R26 ;  /* 0x0000001e1c18722b */ /* 0x000fd4000000001a */
[----:B------:R-:W-:Y:S01]  /*2310*/  VIADD R25, R25, 0xfcb00000 ;  /* 0xfcb0000019197836 */ /* 0x000fe20000000000 */
[----:B------:R-:W-:Y:S06]  /*2320*/  BRA `(.L_x_45) ;  /* 0x0000000000047947 */ /* 0x000fec0003800000 */
.L_x_46:
[----:B------:R-:W-:-:S11]  /*2330*/  DADD R24, R26, R26 ;  /* 0x000000001a187229 */ /* 0x000fd6000000001a */
.L_x_45:
[----:B------:R-:W-:Y:S05]  /*2340*/  BSYNC.RECONVERGENT B3 ;  /* 0x0000000000037941 */ /* 0x000fea0003800200 */
.L_x_43:
[----:B------:R-:W-:-:S04]  /*2350*/  MOV R23, 0x0 ;  /* 0x0000000000177802 */ /* 0x000fc80000000f00 */
[----:B------:R-:W-:Y:S05]  /*2360*/  RET.REL.NODEC R22 `(_Z7RoutineP8MatPointP9Direction) ;  /* 0xffffffdc16247950 */ /* 0x000fea0003c3ffff */
        .type           $_Z7RoutineP8MatPointP9Direction$__internal_accurate_pow,@function
        .size           $_Z7RoutineP8MatPointP9Direction$__internal_accurate_pow,(.L_x_51 - $_Z7RoutineP8MatPointP9Direction$__internal_accurate_pow)
$_Z7RoutineP8MatPointP9Direction$__internal_accurate_pow:
[----:B------:R-:W-:Y:S01]  /*2370*/  ISETP.GT.U32.AND P0, PT, R5, 0xfffff, PT ;  /* 0x000fffff0500780c */ /* 0x000fe20003f04070 */
[----:B------:R-:W-:Y:S01]  /*2380*/  IMAD.MOV.U32 R26, RZ, RZ, R30 ;  /* 0x000000ffff1a7224 */ /* 0x000fe200078e001e */
[----:B------:R-:W-:Y:S01]  /*2390*/  MOV R34, RZ ;  /* 0x000000ff00227202 */ /* 0x000fe20000000f00 */
[--C-:B------:R-:W-:Y:S01]  /*23a0*/  IMAD.MOV.U32 R27, RZ, RZ, R5.reuse ;  /* 0x000000ffff1b7224 */ /* 0x100fe200078e0005 */
[----:B------:R-:W-:Y:S01]  /*23b0*/  UMOV UR4, 0x7d2cafe2 ;  /* 0x7d2cafe200047882 */ /* 0x000fe20000000000 */
[--C-:B------:R-:W-:Y:S01]  /*23c0*/  IMAD.MOV.U32 R28, RZ, RZ, R5.reuse ;  /* 0x000000ffff1c7224 */ /* 0x100fe200078e0005 */
[----:B------:R-:W-:Y:S01]  /*23d0*/  UMOV UR5, 0x3eb0f5ff ;  /* 0x3eb0f5ff00057882 */ /* 0x000fe20000000000 */
[----:B------:R-:W-:Y:S01]  /*23e0*/  IMAD.MOV.U32 R32, RZ, RZ, 0x41ad3b5a ;  /* 0x41ad3b5aff207424 */ /* 0x000fe200078e00ff */
[----:B------:R-:W-:Y:S01]  /*23f0*/  SHF.R.U32.HI R5, RZ, 0x14, R5 ;  /* 0x00000014ff057819 */ /* 0x000fe20000011605 */
[----:B------:R-:W-:Y:S01]  /*2400*/  IMAD.MOV.U32 R33, RZ, RZ, 0x3ed0f5d2 ;  /* 0x3ed0f5d2ff217424 */ /* 0x000fe200078e00ff */
[----:B------:R-:W-:Y:S01]  /*2410*/  UMOV UR6, 0x3b39803f ;  /* 0x3b39803f00067882 */ /* 0x000fe20000000000 */
[----:B------:R-:W-:-:S02]  /*2420*/  UMOV UR7, 0x3c7abc9e ;  /* 0x3c7abc9e00077882 */ /* 0x000fc40000000000 */
[----:B------:R-:W-:-:S10]  /*2430*/  @!P0 DMUL R26, R26, 1.80143985094819840000e+16 ;  /* 0x435000001a1a8828 */ /* 0x000fd40000000000 */
[----:B------:R-:W-:Y:S01]  /*2440*/  @!P0 IMAD.MOV.U32 R28, RZ, RZ, R27 ;  /* 0x000000ffff1c8224 */ /* 0x000fe200078e001b */
[----:B------:R-:W-:Y:S01]  /*2450*/  @!P0 LEA.HI R5, R27, 0xffffffca, RZ, 0xc ;  /* 0xffffffca1b058811 */ /* 0x000fe200078f60ff */
[----:B------:R-:W-:-:S03]  /*2460*/  @!P0 IMAD.MOV.U32 R30, RZ, RZ, R26 ;  /* 0x000000ffff1e8224 */ /* 0x000fc600078e001a */
[----:B------:R-:W-:-:S04]  /*2470*/  LOP3.LUT R28, R28, 0x800fffff, RZ, 0xc0, !PT ;  /* 0x800fffff1c1c7812 */ /* 0x000fc800078ec0ff */
[----:B------:R-:W-:-:S04]  /*2480*/  LOP3.LUT R31, R28, 0x3ff00000, RZ, 0xfc, !PT ;  /* 0x3ff000001c1f7812 */ /* 0x000fc800078efcff */
[----:B------:R-:W-:-:S13]  /*2490*/  ISETP.GE.U32.AND P2, PT, R31, 0x3ff6a09f, PT ;  /* 0x3ff6a09f1f00780c */ /* 0x000fda0003f46070 */
[----:B------:R-:W-:-:S04]  /*24a0*/  @P2 VIADD R29, R31, 0xfff00000 ;  /* 0xfff000001f1d2836 */ /* 0x000fc80000000000 */
[----:B------:R-:W-:-:S06]  /*24b0*/  @P2 IMAD.MOV.U32 R31, RZ, RZ, R29 ;  /* 0x000000ffff1f2224 */ /* 0x000fcc00078e001d */
[C---:B------:R-:W-:Y:S02]  /*24c0*/  DADD R36, R30.reuse, 1 ;  /* 0x3ff000001e247429 */ /* 0x040fe40000000000 */
[----:B------:R-:W-:-:S04]  /*24d0*/  DADD R30, R30, -1 ;  /* 0xbff000001e1e7429 */ /* 0x000fc80000000000 */
[----:B------:R-:W0:Y:S02]  /*24e0*/  MUFU.RCP64H R35, R37 ;  /* 0x0000002500237308 */ /* 0x000e240000001800 */
[----:B0-----:R-:W-:-:S08]  /*24f0*/  DFMA R28, -R36, R34, 1 ;  /* 0x3ff00000241c742b */ /* 0x001fd00000000122 */
[----:B------:R-:W-:-:S08]  /*2500*/  DFMA R28, R28, R28, R28 ;  /* 0x0000001c1c1c722b */ /* 0x000fd0000000001c */
[----:B------:R-:W-:-:S08]  /*2510*/  DFMA R34, R34, R28, R34 ;  /* 0x0000001c2222722b */ /* 0x000fd00000000022 */
[----:B------:R-:W-:-:S08]  /*2520*/  DMUL R28, R30, R34 ;  /* 0x000000221e1c7228 */ /* 0x000fd00000000000 */
[----:B------:R-:W-:-:S08]  /*2530*/  DFMA R28, R30, R34, R28 ;  /* 0x000000221e1c722b */ /* 0x000fd0000000001c */
[----:B------:R-:W-:-:S08]  /*2540*/  DMUL R40, R28, R28 ;  /* 0x0000001c1c287228 */ /* 0x000fd00000000000 */
[----:B------:R-:W-:Y:S01]  /*2550*/  DFMA R32, R40, UR4, R32 ;  /* 0x0000000428207c2b */ /* 0x000fe20008000020 */
[----:B------:R-:W-:Y:S01]  /*2560*/  UMOV UR4, 0x75488a3f ;  /* 0x75488a3f00047882 */ /* 0x000fe20000000000 */
[----:B------:R-:W-:-:S06]  /*2570*/  UMOV UR5, 0x3ef3b20a ;  /* 0x3ef3b20a00057882 */ /* 0x000fcc0000000000 */
[----:B------:R-:W-:Y:S01]  /*2580*/  DFMA R38, R40, R32, UR4 ;  /* 0x0000000428267e2b */ /* 0x000fe20008000020 */
[----:B------:R-:W-:Y:S01]  /*2590*/  UMOV UR4, 0xe4faecd5 ;  /* 0xe4faecd500047882 */ /* 0x000fe20000000000 */
[----:B------:R-:W-:Y:S01]  /*25a0*/  UMOV UR5, 0x3f1745cd ;  /* 0x3f1745cd00057882 */ /* 0x000fe20000000000 */
[----:B------:R-:W-:-:S05]  /*25b0*/  DADD R32, R30, -R28 ;  /* 0x000000001e207229 */ /* 0x000fca000000081c */
[----:B------:R-:W-:Y:S01]  /*25c0*/  DFMA R38, R40, R38, UR4 ;  /* 0x0000000428267e2b */ /* 0x000fe20008000026 */
[----:B------:R-:W-:Y:S01]  /*25d0*/  UMOV UR4, 0x258a578b ;  /* 0x258a578b00047882 */ /* 0x000fe20000000000 */
[----:B------:R-:W-:Y:S01]  /*25e0*/  UMOV UR5, 0x3f3c71c7 ;  /* 0x3f3c71c700057882 */ /* 0x000fe20000000000 */
[----:B------:R-:W-:-:S05]  /*25f0*/  DADD R32, R32, R32 ;  /* 0x0000000020207229 */ /* 0x000fca0000000020 */
[----:B------:R-:W-:Y:S01]  /*2600*/  DFMA R38, R40, R38, UR4 ;  /* 0x0000000428267e2b */ /* 0x000fe20008000026 */
[----:B------:R-:W-:Y:S01]  /*2610*/  UMOV UR4, 0x9242b910 ;  /* 0x9242b91000047882 */ /* 0x000fe20000000000 */
[----:B------:R-:W-:Y:S01]  /*2620*/  UMOV UR5, 0x3f624924 ;  /* 0x3f62492400057882 */ /* 0x000fe20000000000 */
[----:B------:R-:W-:-:S05]  /*2630*/  DFMA R32, R30, -R28, R32 ;  /* 0x8000001c1e20722b */ /* 0x000fca0000000020 */
[----:B------:R-:W-:Y:S01]  /*2640*/  DFMA R38, R40, R38, UR4 ;  /* 0x0000000428267e2b */ /* 0x000fe20008000026 */
[----:B------:R-:W-:Y:S01]  /*2650*/  UMOV UR4, 0x99999dfb ;  /* 0x99999dfb00047882 */ /* 0x000fe20000000000 */
[----:B------:R-:W-:Y:S01]  /*2660*/  UMOV UR5, 0x3f899999 ;  /* 0x3f89999900057882 */ /* 0x000fe20000000000 */
[----:B------:R-:W-:Y:S02]  /*2670*/  DMUL R32, R34, R32 ;  /* 0x0000002022207228 */ /* 0x000fe40000000000 */
[----:B------:R-:W-:-:S03]  /*2680*/  DMUL R34, R28, R28 ;  /* 0x0000001c1c227228 */ /* 0x000fc60000000000 */
[----:B------:R-:W-:Y:S01]  /*2690*/  DFMA R38, R40, R38, UR4 ;  /* 0x0000000428267e2b */ /* 0x000fe20008000026 */
[----:B------:R-:W-:Y:S01]  /*26a0*/  UMOV UR4, 0x55555555 ;  /* 0x5555555500047882 */ /* 0x000fe20000000000 */
[----:B------:R-:W-:-:S03]  /*26b0*/  UMOV UR5, 0x3fb55555 ;  /* 0x3fb5555500057882 */ /* 0x000fc60000000000 */
[----:B------:R-:W-:-:S03]  /*26c0*/  DMUL R26, R28, R34 ;  /* 0x000000221c1a7228 */ /* 0x000fc60000000000 */
[----:B------:R-:W-:-:S08]  /*26d0*/  DFMA R30, R40, R38, UR4 ;  /* 0x00000004281e7e2b */ /* 0x000fd00008000026 */
[----:B------:R-:W-:Y:S01]  /*26e0*/  DADD R36, -R30, UR4 ;  /* 0x000000041e247e29 */ /* 0x000fe20008000100 */
[----:B------:R-:W-:Y:S01]  /*26f0*/  UMOV UR4, 0xb9e7b0 ;  /* 0x00b9e7b000047882 */ /* 0x000fe20000000000 */
[----:B------:R-:W-:-:S06]  /*2700*/  UMOV UR5, 0x3c46a4cb ;  /* 0x3c46a4cb00057882 */ /* 0x000fcc0000000000 */
[----:B------:R-:W-:Y:S02]  /*2710*/  DFMA R36, R40, R38, R36 ;  /* 0x000000262824722b */ /* 0x000fe40000000024 */
[----:B------:R-:W-:Y:S01]  /*2720*/  DFMA R38, R28, R28, -R34 ;  /* 0x0000001c1c26722b */ /* 0x000fe20000000822 */
[----:B------:R-:W-:Y:S02]  /*2730*/  VIADD R41, R33, 0x100000 ;  /* 0x0010000021297836 */ /* 0x000fe40000000000 */
[----:B------:R-:W-:-:S06]  /*2740*/  IMAD.MOV.U32 R40, RZ, RZ, R32 ;  /* 0x000000ffff287224 */ /* 0x000fcc00078e0020 */
[----:B------:R-:W-:Y:S02]  /*2750*/  DFMA R38, R28, R40, R38 ;  /* 0x000000281c26722b */ /* 0x000fe40000000026 */
[----:B------:R-:W-:Y:S01]  /*2760*/  DADD R40, R36, -UR4 ;  /* 0x8000000424287e29 */ /* 0x000fe20008000000 */
[----:B------:R-:W-:Y:S01]  /*2770*/  UMOV UR4, 0x80000000 ;  /* 0x8000000000047882 */ /* 0x000fe20000000000 */
[----:B------:R-:W-:Y:S01]  /*2780*/  DFMA R36, R28, R34, -R26 ;  /* 0x000000221c24722b */ /* 0x000fe2000000081a */
[----:B------:R-:W-:-:S07]  /*2790*/  UMOV UR5, 0x43300000 ;  /* 0x4330000000057882 */ /* 0x000fce0000000000 */
[----:B------:R-:W-:Y:S02]  /*27a0*/  DFMA R36, R32, R34, R36 ;  /* 0x000000222024722b */ /* 0x000fe40000000024 */
[----:B------:R-:W-:-:S06]  /*27b0*/  DADD R34, R30, R40 ;  /* 0x000000001e227229 */ /* 0x000fcc0000000028 */
[----:B------:R-:W-:Y:S02]  /*27c0*/  DFMA R36, R28, R38, R36 ;  /* 0x000000261c24722b */ /* 0x000fe40000000024 */
[----:B------:R-:W-:Y:S02]  /*27d0*/  DADD R38, R30, -R34 ;  /* 0x000000001e267229 */ /* 0x000fe40000000822 */
[----:B------:R-:W-:-:S06]  /*27e0*/  DMUL R30, R34, R26 ;  /* 0x0000001a221e7228 */ /* 0x000fcc0000000000 */
[----:B------:R-:W-:Y:S02]  /*27f0*/  DADD R40, R40, R38 ;  /* 0x0000000028287229 */ /* 0x000fe40000000026 */
[----:B------:R-:W-:-:S08]  /*2800*/  DFMA R38, R34, R26, -R30 ;  /* 0x0000001a2226722b */ /* 0x000fd0000000081e */
[----:B------:R-:W-:-:S08]  /*2810*/  DFMA R36, R34, R36, R38 ;  /* 0x000000242224722b */ /* 0x000fd00000000026 */
[----:B------:R-:W-:-:S08]  /*2820*/  DFMA R40, R40, R26, R36 ;  /* 0x0000001a2828722b */ /* 0x000fd00000000024 */
[----:B------:R-:W-:-:S08]  /*2830*/  DADD R34, R30, R40 ;  /* 0x000000001e227229 */ /* 0x000fd00000000028 */
[--C-:B------:R-:W-:Y:S02]  /*2840*/  DADD R26, R28, R34.reuse ;  /* 0x000000001c1a7229 */ /* 0x100fe40000000022 */
[----:B------:R-:W-:-:S06]  /*2850*/  DADD R30, R30, -R34 ;  /* 0x000000001e1e7229 */ /* 0x000fcc0000000822 */
[----:B------:R-:W-:Y:S02]  /*2860*/  DADD R28, R28, -R26 ;  /* 0x000000001c1c7229 */ /* 0x000fe4000000081a */
[----:B------:R-:W-:-:S06]  /*2870*/  DADD R30, R40, R30 ;  /* 0x00000000281e7229 */ /* 0x000fcc000000001e */
[----:B------:R-:W-:-:S08]  /*2880*/  DADD R28, R34, R28 ;  /* 0x00000000221c7229 */ /* 0x000fd0000000001c */
[----:B------:R-:W-:Y:S01]  /*2890*/  DADD R28, R30, R28 ;  /* 0x000000001e1c7229 */ /* 0x000fe2000000001c */
[C---:B------:R-:W-:Y:S02]  /*28a0*/  VIADD R30, R5.reuse, 0xfffffc01 ;  /* 0xfffffc01051e7836 */ /* 0x040fe40000000000 */
[----:B------:R-:W-:Y:S02]  /*28b0*/  @P2 VIADD R30, R5, 0xfffffc02 ;  /* 0xfffffc02051e2836 */ /* 0x000fe40000000000 */
[----:B------:R-:W-:-:S03]  /*28c0*/  IMAD.MOV.U32 R31, RZ, RZ, 0x43300000 ;  /* 0x43300000ff1f7424 */ /* 0x000fc600078e00ff */
[----:B------:R-:W-:Y:S01]  /*28d0*/  DADD R34, R32, R28 ;  /* 0x0000000020227229 */ /* 0x000fe2000000001c */
[----:B------:R-:W-:-:S06]  /*28e0*/  LOP3.LUT R30, R30, 0x80000000, RZ, 0x3c, !PT ;  /* 0x800000001e1e7812 */ /* 0x000fcc00078e3cff */
[----:B------:R-:W-:Y:S01]  /*28f0*/  DADD R30, R30, -UR4 ;  /* 0x800000041e1e7e29 */ /* 0x000fe20008000000 */
[----:B------:R-:W-:Y:S01]  /*2900*/  UMOV UR4, 0xfefa39ef ;  /* 0xfefa39ef00047882 */ /* 0x000fe20000000000 */
[----:B------:R-:W-:Y:S01]  /*2910*/  DADD R32, R26, R34 ;  /* 0x000000001a207229 */ /* 0x000fe20000000022 */
[----:B------:R-:W-:-:S07]  /*2920*/  UMOV UR5, 0x3fe62e42 ;  /* 0x3fe62e4200057882 */ /* 0x000fce0000000000 */
[--C-:B------:R-:W-:Y:S02]  /*2930*/  DFMA R28, R30, UR4, R32.reuse ;  /* 0x000000041e1c7c2b */ /* 0x100fe40008000020 */
[----:B------:R-:W-:-:S06]  /*2940*/  DADD R36, R26, -R32 ;  /* 0x000000001a247229 */ /* 0x000fcc0000000820 */
[----:B------:R-:W-:Y:S02]  /*2950*/  DFMA R26, R30, -UR4, R28 ;  /* 0x800000041e1a7c2b */ /* 0x000fe4000800001c */
[----:B------:R-:W-:Y:S01]  /*2960*/  DADD R36, R34, R36 ;  /* 0x0000000022247229 */ /* 0x000fe20000000024 */
[----:B------:R-:W-:Y:S01]  /*2970*/  IMAD.MOV.U32 R35, RZ, RZ, R3 ;  /* 0x000000ffff237224 */ /* 0x000fe200078e0003 */
[----:B------:R-:W-:-:S04]  /*2980*/  MOV R34, R0 ;  /* 0x0000000000227202 */ /* 0x000fc80000000f00 */
[----:B------:R-:W-:Y:S01]  /*2990*/  DADD R26, -R32, R26 ;  /* 0x00000000201a7229 */ /* 0x000fe2000000011a */
[C---:B------:R-:W-:Y:S01]  /*29a0*/  IMAD.SHL.U32 R5, R35.reuse, 0x2, RZ ;  /* 0x0000000223057824 */ /* 0x040fe200078e00ff */
[----:B------:R-:W-:-:S04]  /*29b0*/  LOP3.LUT R3, R35, 0xff0fffff, RZ, 0xc0, !PT ;  /* 0xff0fffff23037812 */ /* 0x000fc800078ec0ff */
[----:B------:R-:W-:Y:S02]  /*29c0*/  ISETP.GT.U32.AND P0, PT, R5, -0x2000001, PT ;  /* 0xfdffffff0500780c */ /* 0x000fe40003f04070 */
[----:B------:R-:W-:Y:S02]  /*29d0*/  DADD R26, R36, -R26 ;  /* 0x00000000241a7229 */ /* 0x000fe4000000081a */
[----:B------:R-:W-:-:S06]  /*29e0*/  SEL R35, R3, R35, P0 ;  /* 0x0000002303237207 */ /* 0x000fcc0000000000 */
[----:B------:R-:W-:-:S08]  /*29f0*/  DFMA R30, R30, UR6, R26 ;  /* 0x000000061e1e7c2b */ /* 0x000fd0000800001a */
[----:B------:R-:W-:-:S08]  /*2a00*/  DADD R32, R28, R30 ;  /* 0x000000001c207229 */ /* 0x000fd0000000001e */
[----:B------:R-:W-:Y:S02]  /*2a10*/  DADD R28, R28, -R32 ;  /* 0x000000001c1c7229 */ /* 0x000fe40000000820 */
[----:B------:R-:W-:-:S06]  /*2a20*/  DMUL R26, R32, R34 ;  /* 0x00000022201a7228 */ /* 0x000fcc0000000000 */
[----:B------:R-:W-:Y:S02]  /*2a30*/  DADD R28, R30, R28 ;  /* 0x000000001e1c7229 */ /* 0x000fe4000000001c */
[----:B------:R-:W-:-:S08]  /*2a40*/  DFMA R32, R32, R34, -R26 ;  /* 0x000000222020722b */ /* 0x000fd0000000081a */
[----:B------:R-:W-:Y:S01]  /*2a50*/  DFMA R34, R28, R34, R32 ;  /* 0x000000221c22722b */ /* 0x000fe20000000020 */
[----:B------:R-:W-:Y:S02]  /*2a60*/  IMAD.MOV.U32 R28, RZ, RZ, 0x652b82fe ;  /* 0x652b82feff1c7424 */ /* 0x000fe400078e00ff */
[----:B------:R-:W-:-:S05]  /*2a70*/  IMAD.MOV.U32 R29, RZ, RZ, 0x3ff71547 ;  /* 0x3ff71547ff1d7424 */ /* 0x000fca00078e00ff */
[----:B------:R-:W-:-:S08]  /*2a80*/  DADD R30, R26, R34 ;  /* 0x000000001a1e7229 */ /* 0x000fd00000000022 */
[----:B------:R-:W-:Y:S02]  /*2a90*/  DFMA R28, R30, R28, 6.75539944105574400000e+15 ;  /* 0x433800001e1c742b */ /* 0x000fe4000000001c */
[----:B------:R-:W-:Y:S01]  /*2aa0*/  FSETP.GEU.AND P0, PT, |R31|, 4.1917929649353027344, PT ;  /* 0x4086232b1f00780b */ /* 0x000fe20003f0e200 */
[----:B------:R-:W-:-:S05]  /*2ab0*/  DADD R26, R26, -R30 ;  /* 0x000000001a1a7229 */ /* 0x000fca000000081e */
[----:B------:R-:W-:-:S03]  /*2ac0*/  DADD R32, R28, -6.75539944105574400000e+15 ;  /* 0xc33800001c207429 */ /* 0x000fc60000000000 */
[----:B------:R-:W-:-:S05]  /*2ad0*/  DADD R34, R34, R26 ;  /* 0x0000000022227229 */ /* 0x000fca000000001a */
[----:B------:R-:W-:Y:S01]  /*2ae0*/  DFMA R36, R32, -UR4, R30 ;  /* 0x8000000420247c2b */ /* 0x000fe2000800001e */
[----:B------:R-:W-:Y:S01]  /*2af0*/  UMOV UR4, 0x3b39803f ;  /* 0x3b39803f00047882 */ /* 0x000fe20000000000 */
[----:B------:R-:W-:-:S06]  /*2b00*/  UMOV UR5, 0x3c7abc9e ;  /* 0x3c7abc9e00057882 */ /* 0x000fcc0000000000 */
[----:B------:R-:W-:Y:S01]  /*2b10*/  DFMA R32, R32, -UR4, R36 ;  /* 0x8000000420207c2b */ /* 0x000fe20008000024 */
[----:B------:R-:W-:Y:S01]  /*2b20*/  UMOV UR4, 0x69ce2bdf ;  /* 0x69ce2bdf00047882 */ /* 0x000fe20000000000 */
[----:B------:R-:W-:Y:S01]  /*2b30*/  IMAD.MOV.U32 R36, RZ, RZ, -0x35dec16 ;  /* 0xfca213eaff247424 */ /* 0x000fe200078e00ff */
[----:B------:R-:W-:Y:S01]  /*2b40*/  UMOV UR5, 0x3e5ade15 ;  /* 0x3e5ade1500057882 */ /* 0x000fe20000000000 */
[----:B------:R-:W-:-:S06]  /*2b50*/  IMAD.MOV.U32 R37, RZ, RZ, 0x3e928af3 ;  /* 0x3e928af3ff257424 */ /* 0x000fcc00078e00ff */
[----:B------:R-:W-:Y:S01]  /*2b60*/  DFMA R36, R32, UR4, R36 ;  /* 0x0000000420247c2b */ /* 0x000fe20008000024 */
[----:B------:R-:W-:Y:S01]  /*2b70*/  UMOV UR4, 0x62401315 ;  /* 0x6240131500047882 */ /* 0x000fe20000000000 */
[----:B------:R-:W-:-:S06]  /*2b80*/  UMOV UR5, 0x3ec71dee ;  /* 0x3ec71dee00057882 */ /* 0x000fcc0000000000 */
[----:B------:R-:W-:Y:S01]  /*2b90*/  DFMA R36, R32, R36, UR4 ;  /* 0x0000000420247e2b */ /* 0x000fe20008000024 */
        /* <DEDUP_REMOVED lines=20> */
[----:B------:R-:W-:-:S08]  /*2ce0*/  DFMA R36, R32, R36, UR4 ;  /* 0x0000000420247e2b */ /* 0x000fd00008000024 */
[----:B------:R-:W-:-:S08]  /*2cf0*/  DFMA R36, R32, R36, 1 ;  /* 0x3ff000002024742b */ /* 0x000fd00000000024 */
[----:B------:R-:W-:-:S10]  /*2d00*/  DFMA R32, R32, R36, 1 ;  /* 0x3ff000002020742b */ /* 0x000fd40000000024 */
[----:B------:R-:W-:Y:S01]  /*2d10*/  LEA R27, R28, R33, 0x14 ;  /* 0x000000211c1b7211 */ /* 0x000fe200078ea0ff */
[----:B------:R-:W-:Y:S01]  /*2d20*/  IMAD.MOV.U32 R26, RZ, RZ, R32 ;  /* 0x000000ffff1a7224 */ /* 0x000fe200078e0020 */
[----:B------:R-:W-:Y:S06]  /*2d30*/  @!P0 BRA `(.L_x_47) ;  /* 0x0000000000308947 */ /* 0x000fec0003800000 */
[----:B------:R-:W-:Y:S01]  /*2d40*/  FSETP.GEU.AND P2, PT, |R31|, 4.2275390625, PT ;  /* 0x408748001f00780b */ /* 0x000fe20003f4e200 */
[C---:B------:R-:W-:Y:S02]  /*2d50*/  DADD R26, R30.reuse, +INF ;  /* 0x7ff000001e1a7429 */ /* 0x040fe40000000000 */
[----:B------:R-:W-:-:S08]  /*2d60*/  DSETP.GEU.AND P0, PT, R30, RZ, PT ;  /* 0x000000ff1e00722a */ /* 0x000fd00003f0e000 */
[----:B------:R-:W-:Y:S02]  /*2d70*/  FSEL R26, R26, RZ, P0 ;  /* 0x000000ff1a1a7208 */ /* 0x000fe40000000000 */
[----:B------:R-:W-:Y:S02]  /*2d80*/  @!P2 LEA.HI R3, R28, R28, RZ, 0x1 ;  /* 0x0000001c1c03a211 */ /* 0x000fe400078f08ff */
[----:B------:R-:W-:Y:S02]  /*2d90*/  FSEL R27, R27, RZ, P0 ;  /* 0x000000ff1b1b7208 */ /* 0x000fe40000000000 */
[----:B------:R-:W-:-:S05]  /*2da0*/  @!P2 SHF.R.S32.HI R3, RZ, 0x1, R3 ;  /* 0x00000001ff03a819 */ /* 0x000fca0000011403 */
[----:B------:R-:W-:Y:S02]  /*2db0*/  @!P2 IMAD.IADD R28, R28, 0x1, -R3 ;  /* 0x000000011c1ca824 */ /* 0x000fe400078e0a03 */
[----:B------:R-:W-:-:S03]  /*2dc0*/  @!P2 IMAD R33, R3, 0x100000, R33 ;  /* 0x001000000321a824 */ /* 0x000fc600078e0221 */
[----:B------:R-:W-:Y:S01]  /*2dd0*/  @!P2 LEA R29, R28, 0x3ff00000, 0x14 ;  /* 0x3ff000001c1da811 */ /* 0x000fe200078ea0ff */
[----:B------:R-:W-:-:S06]  /*2de0*/  @!P2 IMAD.MOV.U32 R28, RZ, RZ, RZ ;  /* 0x000000ffff1ca224 */ /* 0x000fcc00078e00ff */
[----:B------:R-:W-:-:S11]  /*2df0*/  @!P2 DMUL R26, R32, R28 ;  /* 0x0000001c201aa228 */ /* 0x000fd60000000000 */
.L_x_47:
[----:B------:R-:W-:Y:S01]  /*2e00*/  DFMA R34, R34, R26, R26 ;  /* 0x0000001a2222722b */ /* 0x000fe2000000001a */
[----:B------:R-:W-:Y:S01]  /*2e10*/  IMAD.MOV.U32 R45, RZ, RZ, 0x0 ;  /* 0x00000000ff2d7424 */ /* 0x000fe200078e00ff */
[----:B------:R-:W-:-:S08]  /*2e20*/  DSETP.NEU.AND P0, PT, |R26|, +INF , PT ;  /* 0x7ff000001a00742a */ /* 0x000fd00003f0d200 */
[----:B------:R-:W-:Y:S02]  /*2e30*/  FSEL R26, R26, R34, !P0 ;  /* 0x000000221a1a7208 */ /* 0x000fe40004000000 */
[----:B------:R-:W-:Y:S01]  /*2e40*/  FSEL R27, R27, R35, !P0 ;  /* 0x000000231b1b7208 */ /* 0x000fe20004000000 */
[----:B------:R-:W-:Y:S06]  /*2e50*/  RET.REL.NODEC R44 `(_Z7RoutineP8MatPointP9Direction) ;  /* 0xffffffd02c687950 */ /* 0x000fec0003c3ffff */
.L_x_48:
[----:B------:R-:W-:-:S00]  /*2e60*/  BRA `(.L_x_48) ;  /* 0xfffffffc00fc7947 */ /* 0x000fc0000383ffff */
[----:B------:R-:W-:-:S00]  /*2e70*/  NOP ;  /* 0x0000000000007918 */ /* 0x000fc00000000000 */
        /* <DEDUP_REMOVED lines=8> */
.L_x_51:


//--------------------- .nv.global.init           --------------------------
	.section	.nv.global.init,"aw",@progbits
	.align	8
.nv.global.init:
	.type		e,@object
	.size		e,(G - e)
e:
        /*0000*/ 	.byte	0x7b, 0x14, 0xae, 0x47, 0xe1, 0x7a, 0x84, 0x3f
	.type		G,@object
	.size		G,(dt - G)
G:
        /*0008*/ 	.byte	0x16, 0xae, 0xde, 0xf4, 0x68, 0x58, 0xd2, 0x3d
	.type		dt,@object
	.size		dt,(t_end - dt)
dt:
        /*0010*/ 	.byte	0xfc, 0xa9, 0xf1, 0xd2, 0x4d, 0x62, 0x50, 0x3f
	.type		t_end,@object
	.size		t_end,($str$2 - t_end)
t_end:
        /*0018*/ 	.byte	0x00, 0x00, 0x00, 0x00, 0x00, 0x00, 0x34, 0x40
	.type		$str$2,@object
	.size		$str$2,($str - $str$2)
$str$2:
        /*0020*/ 	.byte	0x0a, 0x00
	.type		$str,@object
	.size		$str,($str$1 - $str)
$str:
        /*0022*/ 	.byte	0x25, 0x2e, 0x33, 0x66, 0x20, 0x00
	.type		$str$1,@object
	.size		$str$1,(.L_6 - $str$1)
$str$1:
        /*0028*/ 	.byte	0x25, 0x66, 0x20, 0x25, 0x66, 0x20, 0x00
.L_6:


//--------------------- .nv.shared.reserved.0     --------------------------
	.section	.nv.shared.reserved.0,"aw",@nobits
	.weak		__nv_reservedSMEM_offset_0_alias
	.size		__nv_reservedSMEM_offset_0_alias, 0, 64
	.other		__nv_reservedSMEM_offset_0_alias,@"STO_CUDA_RESERVED_SHARED STV_DEFAULT"
__nv_reservedSMEM_offset_0_alias:
	.zero		0
	.zero		64


//--------------------- .nv.global                --------------------------
	.section	.nv.global,"aw",@nobits
	.align	8
.nv.global:
	.type		t,@object
	.size		t,(.L_4 - t)
t:
	.zero		8
.L_4:


//--------------------- .nv.constant0._Z7RoutineP8MatPointP9Direction --------------------------
	.section	.nv.constant0._Z7RoutineP8MatPointP9Direction,"a",@progbits
	.sectionflags	@""
	.align	4
.nv.constant0._Z7RoutineP8MatPointP9Direction:
	.zero		912


//--------------------- SYMBOLS --------------------------

	.type		.nv.reservedSmem.offset0,@object
	.size		.nv.reservedSmem.offset0,0x4
	.type		vprintf,@function
